def matmul_kernel(
    a_ptr,
    b_ptr,
    c_ptr,
    M,
    N,
    K,
    stride_am,
    stride_ak,
    stride_bk,
    stride_bn,
    stride_cm,
    stride_cn,
    BLOCK_M: tl.constexpr,
    BLOCK_N: tl.constexpr,
    BLOCK_K: tl.constexpr,
    GROUP_M: tl.constexpr,
):
    pid = tl.program_id(axis=0)
    num_pid_m = tl.cdiv(M, BLOCK_M)
    num_pid_n = tl.cdiv(N, BLOCK_N)
    num_pid_in_group = GROUP_M * num_pid_n
    group_id = pid // num_pid_in_group
    first_pid_m = group_id * GROUP_M
    group_size_m = min(num_pid_m - first_pid_m, GROUP_M)
    pid_m = first_pid_m + ((pid % num_pid_in_group) % group_size_m)
    pid_n = (pid % num_pid_in_group) // group_size_m

    offs_am = (pid_m * BLOCK_M + tl.arange(0, BLOCK_M)) % M
    offs_bn = (pid_n * BLOCK_N + tl.arange(0, BLOCK_N)) % N
    offs_k = tl.arange(0, BLOCK_K)
    a_ptrs = a_ptr + offs_am[:, None] * stride_am + offs_k[None, :] * stride_ak
    b_ptrs = b_ptr + offs_k[:, None] * stride_bk + offs_bn[None, :] * stride_bn

    acc = tl.zeros((BLOCK_M, BLOCK_N), dtype=tl.float32)
    for kk in range(0, tl.cdiv(K, BLOCK_K)):
        a = tl.load(a_ptrs, mask=offs_k[None, :] < K - kk * BLOCK_K, other=0.0)
        b = tl.load(b_ptrs, mask=offs_k[:, None] < K - kk * BLOCK_K, other=0.0)
        acc = tl.dot(a, b, acc)
        a_ptrs += BLOCK_K * stride_ak
        b_ptrs += BLOCK_K * stride_bk

    c = acc.to(c_ptr.dtype.element_ty)
    offs_cm = pid_m * BLOCK_M + tl.arange(0, BLOCK_M)
    offs_cn = pid_n * BLOCK_N + tl.arange(0, BLOCK_N)
    c_ptrs = c_ptr + offs_cm[:, None] * stride_cm + offs_cn[None, :] * stride_cn
    mask = (offs_cm[:, None] < M) & (offs_cn[None, :] < N)
    tl.store(c_ptrs, c, mask=mask)

# config = {"BLOCK_K": 32, "BLOCK_M": 128, "BLOCK_N": 16, "GROUP_M": 8, "arch": "sm_90", "dtype": "fp8e4m3", "num_ctas": 1, "num_stages": 3, "num_warps": 4}
# arch = sm_90


// ===== COMPILED SASS (sm_90a) =====

	.target	sm_90a

	.elftype	@"ET_EXEC"


//--------------------- .note.nv.tkinfo           --------------------------
	.section	.note.nv.tkinfo,"",@"SHT_NOTE"
	.sectionflags	@"SHF_NOTE_NV_TKINFO"
	.tkinfo
        /*0018*/ 	.word	0x00000002
        /*0030*/ 	.string	""
        /*0030*/ 	.string	"ptxas"
        /*0030*/ 	.string	"Cuda compilation tools, release 13.0, V13.0.88"
        /*0030*/ 	.string	"Build cuda_13.0.r13.0/compiler.36424714_0"
        /*0030*/ 	.string	"-v  -suppress-debug-info  -lineinfo  -arch sm_90a "



//--------------------- .note.nv.cuinfo           --------------------------
	.section	.note.nv.cuinfo,"",@"SHT_NOTE"
	.sectionflags	@"SHF_NOTE_NV_CUINFO"
        /*0018*/ 	.short	0x0002
        /*001a*/ 	.short	0x005a
        /*001c*/ 	.short	0x0082
	.zero		2


//--------------------- .nv.info                  --------------------------
	.section	.nv.info,"",@"SHT_CUDA_INFO"
	.align	4


	//----- nvinfo : EIATTR_REGCOUNT
	.align		4
        /*0000*/ 	.byte	0x04, 0x2f
        /*0002*/ 	.short	(.L_1 - .L_0)
	.align		4
.L_0:
        /*0004*/ 	.word	index@(matmul_kernel)
        /*0008*/ 	.word	0x00000050


	//----- nvinfo : EIATTR_FRAME_SIZE
	.align		4
.L_1:
        /*000c*/ 	.byte	0x04, 0x11
        /*000e*/ 	.short	(.L_3 - .L_2)
	.align		4
.L_2:
        /*0010*/ 	.word	index@(matmul_kernel)
        /*0014*/ 	.word	0x00000000


	//----- nvinfo : EIATTR_MIN_STACK_SIZE
	.align		4
.L_3:
        /*0018*/ 	.byte	0x04, 0x12
        /*001a*/ 	.short	(.L_5 - .L_4)
	.align		4
.L_4:
        /*001c*/ 	.word	index@(matmul_kernel)
        /*0020*/ 	.word	0x00000000
.L_5:


//--------------------- .nv.compat                --------------------------
	.section	.nv.compat,"",@"SHT_CUDA_COMPAT_INFO"
	.align	4
        /*0000*/ 	.byte	0x02, 0x09, 0x01, 0x00, 0x02, 0x02, 0x04, 0x00, 0x02, 0x05, 0x05, 0x00, 0x03, 0x07, 0x01, 0x01
        /*0010*/ 	.byte	0x02, 0x03, 0x00, 0x00, 0x02, 0x06, 0x01, 0x00, 0x04, 0x0b, 0x08, 0x00, 0x00, 0x00, 0x00, 0x00
        /*0020*/ 	.byte	0x00, 0x00, 0x00, 0x00


//--------------------- .nv.info.matmul_kernel    --------------------------
	.section	.nv.info.matmul_kernel,"",@"SHT_CUDA_INFO"
	.sectionflags	@""
	.align	4


	//----- nvinfo : EIATTR_CUDA_API_VERSION
	.align		4
        /*0000*/ 	.byte	0x04, 0x37
        /*0002*/ 	.short	(.L_7 - .L_6)
.L_6:
        /*0004*/ 	.word	0x00000082


	//----- nvinfo : EIATTR_KPARAM_INFO
	.align		4
.L_7:
        /*0008*/ 	.byte	0x04, 0x17
        /*000a*/ 	.short	(.L_9 - .L_8)
.L_8:
        /*000c*/ 	.word	0x00000000
        /*0010*/ 	.short	0x000d
        /*0012*/ 	.short	0x0048
        /*0014*/ 	.byte	0x00, 0xf4, 0x21, 0x00


	//----- nvinfo : EIATTR_KPARAM_INFO
	.align		4
.L_9:
        /*0018*/ 	.byte	0x04, 0x17
        /*001a*/ 	.short	(.L_11 - .L_10)
.L_10:
        /*001c*/ 	.word	0x00000000
        /*0020*/ 	.short	0x000c
        /*0022*/ 	.short	0x0040
        /*0024*/ 	.byte	0x00, 0xf4, 0x21, 0x00


	//----- nvinfo : EIATTR_KPARAM_INFO
	.align		4
.L_11:
        /*0028*/ 	.byte	0x04, 0x17
        /*002a*/ 	.short	(.L_13 - .L_12)
.L_12:
        /*002c*/ 	.word	0x00000000
        /*0030*/ 	.short	0x000b
        /*0032*/ 	.short	0x0038
        /*0034*/ 	.byte	0x00, 0xf0, 0x11, 0x00


	//----- nvinfo : EIATTR_KPARAM_INFO
	.align		4
.L_13:
        /*0038*/ 	.byte	0x04, 0x17
        /*003a*/ 	.short	(.L_15 - .L_14)
.L_14:
        /*003c*/ 	.word	0x00000000
        /*0040*/ 	.short	0x000a
        /*0042*/ 	.short	0x0034
        /*0044*/ 	.byte	0x00, 0xf0, 0x11, 0x00


	//----- nvinfo : EIATTR_KPARAM_INFO
	.align		4
.L_15:
        /*0048*/ 	.byte	0x04, 0x17
        /*004a*/ 	.short	(.L_17 - .L_16)
.L_16:
        /*004c*/ 	.word	0x00000000
        /*0050*/ 	.short	0x0009
        /*0052*/ 	.short	0x0030
        /*0054*/ 	.byte	0x00, 0xf0, 0x11, 0x00


	//----- nvinfo : EIATTR_KPARAM_INFO
	.align		4
.L_17:
        /*0058*/ 	.byte	0x04, 0x17
        /*005a*/ 	.short	(.L_19 - .L_18)
.L_18:
        /*005c*/ 	.word	0x00000000
        /*0060*/ 	.short	0x0008
        /*0062*/ 	.short	0x002c
        /*0064*/ 	.byte	0x00, 0xf0, 0x11, 0x00


	//----- nvinfo : EIATTR_KPARAM_INFO
	.align		4
.L_19:
        /*0068*/ 	.byte	0x04, 0x17
        /*006a*/ 	.short	(.L_21 - .L_20)
.L_20:
        /*006c*/ 	.word	0x00000000
        /*0070*/ 	.short	0x0007
        /*0072*/ 	.short	0x0028
        /*0074*/ 	.byte	0x00, 0xf0, 0x11, 0x00


	//----- nvinfo : EIATTR_KPARAM_INFO
	.align		4
.L_21:
        /*0078*/ 	.byte	0x04, 0x17
        /*007a*/ 	.short	(.L_23 - .L_22)
.L_22:
        /*007c*/ 	.word	0x00000000
        /*0080*/ 	.short	0x0006
        /*0082*/ 	.short	0x0024
        /*0084*/ 	.byte	0x00, 0xf0, 0x11, 0x00


	//----- nvinfo : EIATTR_KPARAM_INFO
	.align		4
.L_23:
        /*0088*/ 	.byte	0x04, 0x17
        /*008a*/ 	.short	(.L_25 - .L_24)
.L_24:
        /*008c*/ 	.word	0x00000000
        /*0090*/ 	.short	0x0005
        /*0092*/ 	.short	0x0020
        /*0094*/ 	.byte	0x00, 0xf0, 0x11, 0x00


	//----- nvinfo : EIATTR_KPARAM_INFO
	.align		4
.L_25:
        /*0098*/ 	.byte	0x04, 0x17
        /*009a*/ 	.short	(.L_27 - .L_26)
.L_26:
        /*009c*/ 	.word	0x00000000
        /*00a0*/ 	.short	0x0004
        /*00a2*/ 	.short	0x001c
        /*00a4*/ 	.byte	0x00, 0xf0, 0x11, 0x00


	//----- nvinfo : EIATTR_KPARAM_INFO
	.align		4
.L_27:
        /*00a8*/ 	.byte	0x04, 0x17
        /*00aa*/ 	.short	(.L_29 - .L_28)
.L_28:
        /*00ac*/ 	.word	0x00000000
        /*00b0*/ 	.short	0x0003
        /*00b2*/ 	.short	0x0018
        /*00b4*/ 	.byte	0x00, 0xf0, 0x11, 0x00


	//----- nvinfo : EIATTR_KPARAM_INFO
	.align		4
.L_29:
        /*00b8*/ 	.byte	0x04, 0x17
        /*00ba*/ 	.short	(.L_31 - .L_30)
.L_30:
        /*00bc*/ 	.word	0x00000000
        /*00c0*/ 	.short	0x0002
        /*00c2*/ 	.short	0x0010
        /*00c4*/ 	.byte	0x00, 0xf4, 0x21, 0x00


	//----- nvinfo : EIATTR_KPARAM_INFO
	.align		4
.L_31:
        /*00c8*/ 	.byte	0x04, 0x17
        /*00ca*/ 	.short	(.L_33 - .L_32)
.L_32:
        /*00cc*/ 	.word	0x00000000
        /*00d0*/ 	.short	0x0001
        /*00d2*/ 	.short	0x0008
        /*00d4*/ 	.byte	0x00, 0xf4, 0x21, 0x00


	//----- nvinfo : EIATTR_KPARAM_INFO
	.align		4
.L_33:
        /*00d8*/ 	.byte	0x04, 0x17
        /*00da*/ 	.short	(.L_35 - .L_34)
.L_34:
        /*00dc*/ 	.word	0x00000000
        /*00e0*/ 	.short	0x0000
        /*00e2*/ 	.short	0x0000
        /*00e4*/ 	.byte	0x00, 0xf4, 0x21, 0x00


	//----- nvinfo : EIATTR_SPARSE_MMA_MASK
	.align		4
.L_35:
        /*00e8*/ 	.byte	0x03, 0x50
        /*00ea*/ 	.short	0x0000


	//----- nvinfo : EIATTR_MAXREG_COUNT
	.align		4
        /*00ec*/ 	.byte	0x03, 0x1b
        /*00ee*/ 	.short	0x00ff


	//----- nvinfo : EIATTR_NUM_BARRIERS
	.align		4
        /*00f0*/ 	.byte	0x02, 0x4c
        /*00f2*/ 	.byte	0x01
	.zero		1


	//----- nvinfo : EIATTR_MERCURY_ISA_VERSION
	.align		4
        /*00f4*/ 	.byte	0x03, 0x5f
        /*00f6*/ 	.short	0x0101


	//----- nvinfo : EIATTR_EXIT_INSTR_OFFSETS
	.align		4
        /*00f8*/ 	.byte	0x04, 0x1c
        /*00fa*/ 	.short	(.L_37 - .L_36)


	//   ....[0]....
.L_36:
        /*00fc*/ 	.word	0x00002b80


	//   ....[1]....
        /*0100*/ 	.word	0x00002ba0


	//----- nvinfo : EIATTR_REQNTID
	.align		4
.L_37:
        /*0104*/ 	.byte	0x04, 0x10
        /*0106*/ 	.short	(.L_39 - .L_38)
.L_38:
        /*0108*/ 	.word	0x00000080
        /*010c*/ 	.word	0x00000001
        /*0110*/ 	.word	0x00000001


	//----- nvinfo : EIATTR_CBANK_PARAM_SIZE
	.align		4
.L_39:
        /*0114*/ 	.byte	0x03, 0x19
        /*0116*/ 	.short	0x0050


	//----- nvinfo : EIATTR_PARAM_CBANK
	.align		4
        /*0118*/ 	.byte	0x04, 0x0a
        /*011a*/ 	.short	(.L_41 - .L_40)
	.align		4
.L_40:
        /*011c*/ 	.word	index@(.nv.constant0.matmul_kernel)
        /*0120*/ 	.short	0x0210
        /*0122*/ 	.short	0x0050


	//----- nvinfo : EIATTR_SW_WAR
	.align		4
.L_41:
        /*0124*/ 	.byte	0x04, 0x36
        /*0126*/ 	.short	(.L_43 - .L_42)
.L_42:
        /*0128*/ 	.word	0x00000008
.L_43:


//--------------------- .nv.callgraph             --------------------------
	.section	.nv.callgraph,"",@"SHT_CUDA_CALLGRAPH"
	.align	4
	.sectionentsize	8
	.align		4
        /*0000*/ 	.word	0x00000000
	.align		4
        /*0004*/ 	.word	0xffffffff
	.align		4
        /*0008*/ 	.word	0x00000000
	.align		4
        /*000c*/ 	.word	0xfffffffe
	.align		4
        /*0010*/ 	.word	0x00000000
	.align		4
        /*0014*/ 	.word	0xfffffffd
	.align		4
        /*0018*/ 	.word	0x00000000
	.align		4
        /*001c*/ 	.word	0xfffffffc


//--------------------- .text.matmul_kernel       --------------------------
	.section	.text.matmul_kernel,"ax",@progbits
	.align	128
        .global         matmul_kernel
        .type           matmul_kernel,@function
        .size           matmul_kernel,(.L_x_3 - matmul_kernel)
        .other          matmul_kernel,@"STO_CUDA_ENTRY STV_DEFAULT"
matmul_kernel:
.text.matmul_kernel:
[----:B------:R-:W-:Y:S08]  /*0000*/  LDC R1, c[0x0][0x28] ;  /* 0x00000a00ff017b82 */ /* 0x000ff00000000800 */
[----:B------:R-:W0:Y:S01]  /*0010*/  LDC.64 R6, c[0x0][0x228] ;  /* 0x00008a00ff067b82 */ /* 0x000e220000000a00 */
[----:B------:R-:W1:Y:S01]  /*0020*/  S2R R5, SR_CTAID.X ;  /* 0x0000000000057919 */ /* 0x000e620000002500 */
[----:B------:R-:W-:Y:S01]  /*0030*/  ULDC UR4, c[0x0][0x230] ;  /* 0x00008c0000047ab9 */ /* 0x000fe20000000800 */
[----:B------:R-:W-:Y:S01]  /*0040*/  UMOV UR6, 0x400 ;  /* 0x0000040000067882 */ /* 0x000fe20000000000 */
[----:B------:R-:W-:Y:S01]  /*0050*/  UIADD3 UR4, UR4, 0x1f, URZ ;  /* 0x0000001f04047890 */ /* 0x000fe2000fffe03f */
[----:B------:R-:W-:Y:S01]  /*0060*/  CS2R R32, SRZ ;  /* 0x0000000000207805 */ /* 0x000fe2000001ff00 */
[----:B------:R-:W-:Y:S01]  /*0070*/  ULDC.64 UR14, c[0x0][0x208] ;  /* 0x00008200000e7ab9 */ /* 0x000fe20000000a00 */
[----:B------:R-:W-:Y:S01]  /*0080*/  CS2R R34, SRZ ;  /* 0x0000000000227805 */ /* 0x000fe2000001ff00 */
[----:B------:R-:W2:Y:S01]  /*0090*/  S2UR UR5, SR_CgaCtaId ;  /* 0x00000000000579c3 */ /* 0x000ea20000008800 */
[----:B------:R-:W-:Y:S01]  /*00a0*/  UISETP.GE.AND UP0, UPT, UR4, 0x20, UPT ;  /* 0x000000200400788c */ /* 0x000fe2000bf06270 */
[----:B------:R-:W-:-:S02]  /*00b0*/  CS2R R36, SRZ ;  /* 0x0000000000247805 */ /* 0x000fc4000001ff00 */
[----:B------:R-:W-:Y:S02]  /*00c0*/  CS2R R38, SRZ ;  /* 0x0000000000267805 */ /* 0x000fe4000001ff00 */
[----:B------:R-:W-:Y:S02]  /*00d0*/  CS2R R24, SRZ ;  /* 0x0000000000187805 */ /* 0x000fe4000001ff00 */
[----:B------:R-:W-:Y:S02]  /*00e0*/  CS2R R26, SRZ ;  /* 0x00000000001a7805 */ /* 0x000fe4000001ff00 */
[----:B------:R-:W-:Y:S02]  /*00f0*/  CS2R R28, SRZ ;  /* 0x00000000001c7805 */ /* 0x000fe4000001ff00 */
[----:B------:R-:W-:Y:S01]  /*0100*/  CS2R R30, SRZ ;  /* 0x00000000001e7805 */ /* 0x000fe2000001ff00 */
[----:B0-----:R-:W-:-:S05]  /*0110*/  VIADD R0, R7, 0xf ;  /* 0x0000000f07007836 */ /* 0x001fca0000000000 */
[----:B------:R-:W-:Y:S01]  /*0120*/  SHF.R.S32.HI R3, RZ, 0x1f, R0 ;  /* 0x0000001fff037819 */ /* 0x000fe20000011400 */
[----:B--2---:R-:W-:-:S03]  /*0130*/  ULEA UR6, UR5, UR6, 0x18 ;  /* 0x0000000605067291 */ /* 0x004fc6000f8ec03f */
[----:B------:R-:W-:Y:S02]  /*0140*/  LEA.HI R3, R3, R0, RZ, 0x4 ;  /* 0x0000000003037211 */ /* 0x000fe400078f20ff */
[----:B-1----:R-:W-:Y:S02]  /*0150*/  IABS R10, R5 ;  /* 0x00000005000a7213 */ /* 0x002fe40000000000 */
[----:B------:R-:W-:-:S05]  /*0160*/  SHF.R.S32.HI R3, RZ, 0x4, R3 ;  /* 0x00000004ff037819 */ /* 0x000fca0000011403 */
[----:B------:R-:W-:-:S05]  /*0170*/  IMAD.SHL.U32 R4, R3, 0x8, RZ ;  /* 0x0000000803047824 */ /* 0x000fca00078e00ff */
[-C--:B------:R-:W-:Y:S02]  /*0180*/  IABS R9, R4.reuse ;  /* 0x0000000400097213 */ /* 0x080fe40000000000 */
[----:B------:R-:W-:Y:S02]  /*0190*/  IABS R12, R4 ;  /* 0x00000004000c7213 */ /* 0x000fe40000000000 */
[----:B------:R-:W0:Y:S08]  /*01a0*/  I2F.RP R0, R9 ;  /* 0x0000000900007306 */ /* 0x000e300000209400 */
[----:B0-----:R-:W0:Y:S02]  /*01b0*/  MUFU.RCP R0, R0 ;  /* 0x0000000000007308 */ /* 0x001e240000001000 */
[----:B0-----:R-:W-:-:S02]  /*01c0*/  VIADD R2, R0, 0xffffffe ;  /* 0x0ffffffe00027836 */ /* 0x001fc40000000000 */
[----:B------:R-:W-:-:S04]  /*01d0*/  IMAD.MOV R0, RZ, RZ, -R12 ;  /* 0x000000ffff007224 */ /* 0x000fc800078e0a0c */
[----:B------:R0:W1:Y:S02]  /*01e0*/  F2I.FTZ.U32.TRUNC.NTZ R3, R2 ;  /* 0x0000000200037305 */ /* 0x000064000021f000 */
[----:B0-----:R-:W-:Y:S02]  /*01f0*/  IMAD.MOV.U32 R2, RZ, RZ, RZ ;  /* 0x000000ffff027224 */ /* 0x001fe400078e00ff */
[----:B-1----:R-:W-:-:S04]  /*0200*/  IMAD.MOV R8, RZ, RZ, -R3 ;  /* 0x000000ffff087224 */ /* 0x002fc800078e0a03 */
[----:B------:R-:W-:Y:S02]  /*0210*/  IMAD R11, R8, R9, RZ ;  /* 0x00000009080b7224 */ /* 0x000fe400078e02ff */
[----:B------:R-:W-:Y:S02]  /*0220*/  IMAD.MOV.U32 R8, RZ, RZ, R10 ;  /* 0x000000ffff087224 */ /* 0x000fe400078e000a */
[----:B------:R-:W-:-:S06]  /*0230*/  IMAD.HI.U32 R3, R3, R11, R2 ;  /* 0x0000000b03037227 */ /* 0x000fcc00078e0002 */
[----:B------:R-:W-:-:S04]  /*0240*/  IMAD.HI.U32 R3, R3, R8, RZ ;  /* 0x0000000803037227 */ /* 0x000fc800078e00ff */
[----:B------:R-:W-:-:S05]  /*0250*/  IMAD R0, R3, R0, R8 ;  /* 0x0000000003007224 */ /* 0x000fca00078e0208 */
[----:B------:R-:W-:-:S13]  /*0260*/  ISETP.GT.U32.AND P1, PT, R9, R0, PT ;  /* 0x000000000900720c */ /* 0x000fda0003f24070 */
[----:B------:R-:W-:Y:S02]  /*0270*/  @!P1 IMAD.IADD R0, R0, 0x1, -R9 ;  /* 0x0000000100009824 */ /* 0x000fe400078e0a09 */
[----:B------:R-:W-:Y:S01]  /*0280*/  @!P1 VIADD R3, R3, 0x1 ;  /* 0x0000000103039836 */ /* 0x000fe20000000000 */
[----:B------:R-:W-:Y:S02]  /*0290*/  ISETP.NE.AND P1, PT, R4, RZ, PT ;  /* 0x000000ff0400720c */ /* 0x000fe40003f25270 */
[----:B------:R-:W-:Y:S02]  /*02a0*/  ISETP.GE.U32.AND P0, PT, R0, R9, PT ;  /* 0x000000090000720c */ /* 0x000fe40003f06070 */
[----:B------:R-:W-:-:S04]  /*02b0*/  LOP3.LUT R0, R5, R4, RZ, 0x3c, !PT ;  /* 0x0000000405007212 */ /* 0x000fc800078e3cff */
[----:B------:R-:W-:Y:S01]  /*02c0*/  ISETP.GE.AND P2, PT, R0, RZ, PT ;  /* 0x000000ff0000720c */ /* 0x000fe20003f46270 */
[----:B------:R-:W-:-:S06]  /*02d0*/  VIADD R0, R6, 0x7f ;  /* 0x0000007f06007836 */ /* 0x000fcc0000000000 */
[----:B------:R-:W-:-:S04]  /*02e0*/  @P0 VIADD R3, R3, 0x1 ;  /* 0x0000000103030836 */ /* 0x000fc80000000000 */
[----:B------:R-:W-:Y:S01]  /*02f0*/  IMAD.MOV.U32 R2, RZ, RZ, R3 ;  /* 0x000000ffff027224 */ /* 0x000fe200078e0003 */
[----:B------:R-:W-:-:S03]  /*0300*/  SHF.R.S32.HI R3, RZ, 0x1f, R0 ;  /* 0x0000001fff037819 */ /* 0x000fc60000011400 */
[----:B------:R-:W-:Y:S01]  /*0310*/  @!P2 IMAD.MOV R2, RZ, RZ, -R2 ;  /* 0x000000ffff02a224 */ /* 0x000fe200078e0a02 */
[----:B------:R-:W-:Y:S02]  /*0320*/  @!P1 LOP3.LUT R2, RZ, R4, RZ, 0x33, !PT ;  /* 0x00000004ff029212 */ /* 0x000fe400078e33ff */
[----:B------:R-:W-:-:S03]  /*0330*/  LEA.HI R3, R3, R0, RZ, 0x7 ;  /* 0x0000000003037211 */ /* 0x000fc600078f38ff */
[----:B------:R-:W-:Y:S02]  /*0340*/  IMAD.SHL.U32 R8, R2, 0x8, RZ ;  /* 0x0000000802087824 */ /* 0x000fe400078e00ff */
[----:B------:R-:W-:-:S03]  /*0350*/  IMAD.MOV R2, RZ, RZ, -R2 ;  /* 0x000000ffff027224 */ /* 0x000fc600078e0a02 */
[----:B------:R-:W-:Y:S01]  /*0360*/  LEA.HI.SX32 R3, R3, -R8, 0x19 ;  /* 0x8000000803037211 */ /* 0x000fe200078fcaff */
[----:B------:R-:W-:-:S03]  /*0370*/  IMAD R13, R4, R2, R5 ;  /* 0x00000002040d7224 */ /* 0x000fc600078e0205 */
[----:B------:R-:W-:-:S04]  /*0380*/  VIMNMX R10, R3, 0x8, PT ;  /* 0x00000008030a7848 */ /* 0x000fc80003fe0100 */
[-C--:B------:R-:W-:Y:S02]  /*0390*/  IABS R9, R10.reuse ;  /* 0x0000000a00097213 */ /* 0x080fe40000000000 */
[----:B------:R-:W-:Y:S02]  /*03a0*/  IABS R4, R10 ;  /* 0x0000000a00047213 */ /* 0x000fe40000000000 */
[----:B------:R-:W0:Y:S08]  /*03b0*/  I2F.RP R0, R9 ;  /* 0x0000000900007306 */ /* 0x000e300000209400 */
[----:B0-----:R-:W0:Y:S02]  /*03c0*/  MUFU.RCP R0, R0 ;  /* 0x0000000000007308 */ /* 0x001e240000001000 */
[----:B0-----:R-:W-:-:S02]  /*03d0*/  VIADD R3, R0, 0xffffffe ;  /* 0x0ffffffe00037836 */ /* 0x001fc40000000000 */
[----:B------:R-:W-:-:S04]  /*03e0*/  IMAD.MOV R0, RZ, RZ, -R4 ;  /* 0x000000ffff007224 */ /* 0x000fc800078e0a04 */
[----:B------:R-:W0:Y:S02]  /*03f0*/  F2I.FTZ.U32.TRUNC.NTZ R3, R3 ;  /* 0x0000000300037305 */ /* 0x000e24000021f000 */
[----:B0-----:R-:W-:-:S04]  /*0400*/  IMAD.MOV R11, RZ, RZ, -R3 ;  /* 0x000000ffff0b7224 */ /* 0x001fc800078e0a03 */
[----:B------:R-:W-:Y:S01]  /*0410*/  IMAD.MOV.U32 R2, RZ, RZ, R11 ;  /* 0x000000ffff027224 */ /* 0x000fe200078e000b */
[----:B------:R-:W-:-:S03]  /*0420*/  IABS R11, R13 ;  /* 0x0000000d000b7213 */ /* 0x000fc60000000000 */
[----:B------:R-:W-:Y:S02]  /*0430*/  IMAD R5, R2, R9, RZ ;  /* 0x0000000902057224 */ /* 0x000fe400078e02ff */
[----:B------:R-:W-:-:S04]  /*0440*/  IMAD.MOV.U32 R2, RZ, RZ, RZ ;  /* 0x000000ffff027224 */ /* 0x000fc800078e00ff */
        /* <DEDUP_REMOVED lines=9> */
[----:B------:R-:W-:Y:S02]  /*04e0*/  ISETP.GE.AND P2, PT, R0, RZ, PT ;  /* 0x000000ff0000720c */ /* 0x000fe40003f46270 */
[----:B------:R-:W0:Y:S05]  /*04f0*/  S2R R0, SR_TID.X ;  /* 0x0000000000007919 */ /* 0x000e2a0000002100 */
[----:B------:R-:W-:Y:S01]  /*0500*/  @P0 VIADD R2, R2, 0x1 ;  /* 0x0000000102020836 */ /* 0x000fe20000000000 */
[----:B------:R-:W-:-:S05]  /*0510*/  PLOP3.LUT P0, PT, PT, PT, UP0, 0x80, 0x0 ;  /* 0x000000000000781c */ /* 0x000fca0003f0f008 */
[----:B------:R-:W-:Y:S01]  /*0520*/  @!P2 IMAD.MOV R2, RZ, RZ, -R2 ;  /* 0x000000ffff02a224 */ /* 0x000fe200078e0a02 */
[----:B------:R-:W-:-:S05]  /*0530*/  @!P1 LOP3.LUT R2, RZ, R10, RZ, 0x33, !PT ;  /* 0x0000000aff029212 */ /* 0x000fca00078e33ff */
[----:B------:R-:W-:Y:S02]  /*0540*/  IMAD.MOV R3, RZ, RZ, -R2 ;  /* 0x000000ffff037224 */ /* 0x000fe400078e0a02 */
[----:B------:R-:W-:Y:S02]  /*0550*/  IMAD.SHL.U32 R43, R2, 0x10, RZ ;  /* 0x00000010022b7824 */ /* 0x000fe400078e00ff */
[----:B------:R-:W-:-:S04]  /*0560*/  IMAD R3, R10, R3, R13 ;  /* 0x000000030a037224 */ /* 0x000fc800078e020d */
[----:B------:R-:W-:Y:S01]  /*0570*/  IMAD.IADD R3, R8, 0x1, R3 ;  /* 0x0000000108037824 */ /* 0x000fe200078e0203 */
[C---:B0-----:R-:W-:Y:S02]  /*0580*/  LOP3.LUT R42, R0.reuse, 0x7f, RZ, 0xc0, !PT ;  /* 0x0000007f002a7812 */ /* 0x041fe400078ec0ff */
[----:B------:R-:W-:-:S03]  /*0590*/  LOP3.LUT R8, R0, 0x60, RZ, 0xc0, !PT ;  /* 0x0000006000087812 */ /* 0x000fc600078ec0ff */
[----:B------:R-:W-:Y:S01]  /*05a0*/  IMAD R44, R3, 0x80, R42 ;  /* 0x00000080032c7824 */ /* 0x000fe200078e022a */
[----:B------:R-:W-:Y:S06]  /*05b0*/  @!P0 BRA `(.L_x_0) ;  /* 0x0000001c00348947 */ /* 0x000fec0003800000 */
[----:B------:R-:W-:Y:S01]  /*05c0*/  IABS R17, R6 ;  /* 0x0000000600117213 */ /* 0x000fe20000000000 */
[----:B------:R-:W-:Y:S01]  /*05d0*/  IMAD.SHL.U32 R41, R0, 0x20, RZ ;  /* 0x0000002000297824 */ /* 0x000fe200078e00ff */
[----:B------:R-:W-:Y:S01]  /*05e0*/  IABS R12, R7 ;  /* 0x00000007000c7213 */ /* 0x000fe20000000000 */
[----:B------:R-:W-:Y:S01]  /*05f0*/  ULDC UR7, c[0x0][0x234] ;  /* 0x00008d0000077ab9 */ /* 0x000fe20000000800 */
[----:B------:R-:W0:Y:S01]  /*0600*/  I2F.RP R10, R17 ;  /* 0x00000011000a7306 */ /* 0x000e220000209400 */
[----:B------:R-:W-:Y:S01]  /*0610*/  IABS R13, R44 ;  /* 0x0000002c000d7213 */ /* 0x000fe20000000000 */
[----:B------:R-:W-:Y:S01]  /*0620*/  USHF.R.S32.HI UR5, URZ, 0x1f, UR4 ;  /* 0x0000001f3f057899 */ /* 0x000fe20008011404 */
[----:B------:R-:W-:Y:S01]  /*0630*/  LEA.HI R16, R8, R43, RZ, 0x1b ;  /* 0x0000002b08107211 */ /* 0x000fe200078fd8ff */
[----:B------:R-:W-:Y:S01]  /*0640*/  USHF.R.U32.HI UR10, URZ, 0x4, UR6 ;  /* 0x000000043f0a7899 */ /* 0x000fe20008011606 */
[----:B------:R-:W-:Y:S01]  /*0650*/  CS2R R32, SRZ ;  /* 0x0000000000207805 */ /* 0x000fe2000001ff00 */
[----:B------:R-:W-:Y:S01]  /*0660*/  ULDC UR12, c[0x0][0x23c] ;  /* 0x00008f00000c7ab9 */ /* 0x000fe20000000800 */
[----:B------:R-:W-:Y:S01]  /*0670*/  IABS R15, R16 ;  /* 0x00000010000f7213 */ /* 0x000fe20000000000 */
[----:B------:R-:W1:Y:S01]  /*0680*/  I2F.RP R9, R12 ;  /* 0x0000000c00097306 */ /* 0x000e620000209400 */
[C---:B------:R-:W-:Y:S01]  /*0690*/  VIADD R18, R16.reuse, 0xc ;  /* 0x0000000c10127836 */ /* 0x040fe20000000000 */
[C---:B------:R-:W-:Y:S01]  /*06a0*/  ISETP.GE.AND P1, PT, R16.reuse, RZ, PT ;  /* 0x000000ff1000720c */ /* 0x040fe20003f26270 */
[----:B------:R-:W-:Y:S01]  /*06b0*/  VIADD R19, R16, 0x8 ;  /* 0x0000000810137836 */ /* 0x000fe20000000000 */
[----:B------:R-:W-:Y:S01]  /*06c0*/  ULEA.HI UR5, UR5, UR4, URZ, 0x5 ;  /* 0x0000000405057291 */ /* 0x000fe2000f8f283f */
[----:B------:R-:W-:Y:S01]  /*06d0*/  CS2R R34, SRZ ;  /* 0x0000000000227805 */ /* 0x000fe2000001ff00 */
[----:B------:R-:W-:Y:S01]  /*06e0*/  USGXT.U32 UR4, UR10, 0xe ;  /* 0x0000000e0a04789a */ /* 0x000fe20008000000 */
[----:B------:R-:W-:Y:S01]  /*06f0*/  CS2R R36, SRZ ;  /* 0x0000000000247805 */ /* 0x000fe2000001ff00 */
[----:B0-----:R-:W0:Y:S01]  /*0700*/  MUFU.RCP R10, R10 ;  /* 0x0000000a000a7308 */ /* 0x001e220000001000 */
[----:B------:R-:W-:Y:S01]  /*0710*/  ULDC.64 UR8, c[0x0][0x218] ;  /* 0x0000860000087ab9 */ /* 0x000fe20000000a00 */
[----:B------:R-:W-:Y:S01]  /*0720*/  ULDC UR11, c[0x0][0x240] ;  /* 0x00009000000b7ab9 */ /* 0x000fe20000000800 */
[----:B------:R-:W-:Y:S01]  /*0730*/  ULDC.64 UR16, c[0x0][0x210] ;  /* 0x0000840000107ab9 */ /* 0x000fe20000000a00 */
[----:B------:R-:W-:Y:S01]  /*0740*/  ULDC UR18, c[0x0][0x230] ;  /* 0x00008c0000127ab9 */ /* 0x000fe20000000800 */
[----:B------:R-:W-:-:S02]  /*0750*/  CS2R R38, SRZ ;  /* 0x0000000000267805 */ /* 0x000fc4000001ff00 */
[----:B------:R-:W-:Y:S02]  /*0760*/  CS2R R24, SRZ ;  /* 0x0000000000187805 */ /* 0x000fe4000001ff00 */
[----:B------:R-:W-:Y:S01]  /*0770*/  CS2R R26, SRZ ;  /* 0x00000000001a7805 */ /* 0x000fe2000001ff00 */
[----:B-1----:R-:W1:Y:S01]  /*0780*/  MUFU.RCP R9, R9 ;  /* 0x0000000900097308 */ /* 0x002e620000001000 */
[----:B------:R-:W-:Y:S02]  /*0790*/  CS2R R28, SRZ ;  /* 0x00000000001c7805 */ /* 0x000fe4000001ff00 */
[----:B------:R-:W-:Y:S01]  /*07a0*/  CS2R R30, SRZ ;  /* 0x00000000001e7805 */ /* 0x000fe2000001ff00 */
[----:B------:R-:W-:Y:S01]  /*07b0*/  ULDC UR13, c[0x0][0x238] ;  /* 0x00008e00000d7ab9 */ /* 0x000fe20000000800 */
[----:B------:R-:W-:Y:S01]  /*07c0*/  ULDC UR32, c[0x0][0x238] ;  /* 0x00008e0000207ab9 */ /* 0x000fe20000000800 */
[----:B------:R-:W-:Y:S02]  /*07d0*/  UIMAD UR20, UR13, 0x1f, URZ ;  /* 0x0000001f0d1478a4 */ /* 0x000fe4000f8e023f */
[----:B------:R-:W-:Y:S01]  /*07e0*/  UIMAD UR21, UR13, 0x1e, URZ ;  /* 0x0000001e0d1578a4 */ /* 0x000fe2000f8e023f */
[----:B0-----:R-:W-:Y:S01]  /*07f0*/  VIADD R4, R10, 0xffffffe ;  /* 0x0ffffffe0a047836 */ /* 0x001fe20000000000 */
[----:B------:R-:W-:-:S02]  /*0800*/  UIMAD UR22, UR13, 0x1d, URZ ;  /* 0x0000001d0d1678a4 */ /* 0x000fc4000f8e023f */
[----:B------:R-:W-:Y:S01]  /*0810*/  UIMAD UR23, UR13, 0x1c, URZ ;  /* 0x0000001c0d1778a4 */ /* 0x000fe2000f8e023f */
[----:B------:R0:W2:Y:S01]  /*0820*/  F2I.FTZ.U32.TRUNC.NTZ R5, R4 ;  /* 0x0000000400057305 */ /* 0x0000a2000021f000 */
[----:B------:R-:W-:Y:S02]  /*0830*/  UIMAD UR24, UR13, 0x1b, URZ ;  /* 0x0000001b0d1878a4 */ /* 0x000fe4000f8e023f */
[----:B------:R-:W-:Y:S01]  /*0840*/  UIMAD UR25, UR13, 0x1a, URZ ;  /* 0x0000001a0d1978a4 */ /* 0x000fe2000f8e023f */
[----:B-1----:R-:W-:Y:S01]  /*0850*/  VIADD R2, R9, 0xffffffe ;  /* 0x0ffffffe09027836 */ /* 0x002fe20000000000 */
[----:B------:R-:W-:Y:S02]  /*0860*/  UIMAD UR26, UR13, 0x19, URZ ;  /* 0x000000190d1a78a4 */ /* 0x000fe4000f8e023f */
[----:B------:R-:W-:Y:S01]  /*0870*/  UIMAD UR27, UR13, 0x18, URZ ;  /* 0x000000180d1b78a4 */ /* 0x000fe2000f8e023f */
[----:B------:R1:W3:Y:S01]  /*0880*/  F2I.FTZ.U32.TRUNC.NTZ R3, R2 ;  /* 0x0000000200037305 */ /* 0x0002e2000021f000 */
[----:B0-----:R-:W-:Y:S01]  /*0890*/  IMAD.MOV.U32 R4, RZ, RZ, RZ ;  /* 0x000000ffff047224 */ /* 0x001fe200078e00ff */
[----:B------:R-:W-:-:S02]  /*08a0*/  UIMAD UR28, UR13, 0x17, URZ ;  /* 0x000000170d1c78a4 */ /* 0x000fc4000f8e023f */
[----:B------:R-:W-:Y:S02]  /*08b0*/  UIMAD UR29, UR13, 0x16, URZ ;  /* 0x000000160d1d78a4 */ /* 0x000fe4000f8e023f */
[----:B------:R-:W-:Y:S01]  /*08c0*/  UIMAD UR30, UR13, 0x15, URZ ;  /* 0x000000150d1e78a4 */ /* 0x000fe2000f8e023f */
[----:B--2---:R-:W-:Y:S01]  /*08d0*/  IMAD.MOV R14, RZ, RZ, -R5 ;  /* 0x000000ffff0e7224 */ /* 0x004fe200078e0a05 */
[----:B------:R-:W-:Y:S01]  /*08e0*/  USHF.L.U32 UR31, UR13, 0x1, URZ ;  /* 0x000000010d1f7899 */ /* 0x000fe2000800063f */
[----:B-1----:R-:W-:Y:S01]  /*08f0*/  IMAD.MOV.U32 R2, RZ, RZ, RZ ;  /* 0x000000ffff027224 */ /* 0x002fe200078e00ff */
[----:B------:R-:W-:Y:S01]  /*0900*/  UMOV UR19, 0xc0000010 ;  /* 0xc000001000137882 */ /* 0x000fe20000000000 */
[----:B------:R-:W-:Y:S02]  /*0910*/  IMAD R11, R14, R17, RZ ;  /* 0x000000110e0b7224 */ /* 0x000fe400078e02ff */
[----:B------:R-:W-:Y:S02]  /*0920*/  IMAD.MOV.U32 R14, RZ, RZ, R13 ;  /* 0x000000ffff0e7224 */ /* 0x000fe400078e000d */
[----:B------:R-:W-:Y:S01]  /*0930*/  IMAD.HI.U32 R5, R5, R11, R4 ;  /* 0x0000000b05057227 */ /* 0x000fe200078e0004 */
[----:B------:R-:W-:-:S03]  /*0940*/  IABS R11, R19 ;  /* 0x00000013000b7213 */ /* 0x000fc60000000000 */
[----:B---3--:R-:W-:Y:S02]  /*0950*/  IMAD.MOV R9, RZ, RZ, -R3 ;  /* 0x000000ffff097224 */ /* 0x008fe400078e0a03 */
[----:B------:R-:W-:-:S04]  /*0960*/  IMAD.HI.U32 R5, R5, R14, RZ ;  /* 0x0000000e05057227 */ /* 0x000fc800078e00ff */
[----:B------:R-:W-:Y:S02]  /*0970*/  IMAD.MOV R5, RZ, RZ, -R5 ;  /* 0x000000ffff057224 */ /* 0x000fe400078e0a05 */
[----:B------:R-:W-:Y:S02]  /*0980*/  IMAD R9, R9, R12, RZ ;  /* 0x0000000c09097224 */ /* 0x000fe400078e02ff */
[----:B------:R-:W-:Y:S02]  /*0990*/  IMAD R10, R17, R5, R14 ;  /* 0x00000005110a7224 */ /* 0x000fe400078e020e */
[----:B------:R-:W-:Y:S02]  /*09a0*/  VIADD R14, R16, 0x4 ;  /* 0x00000004100e7836 */ /* 0x000fe40000000000 */
[----:B------:R-:W-:Y:S01]  /*09b0*/  IMAD.HI.U32 R2, R3, R9, R2 ;  /* 0x0000000903027227 */ /* 0x000fe200078e0002 */
[----:B------:R-:W-:Y:S02]  /*09c0*/  IABS R9, R18 ;  /* 0x0000001200097213 */ /* 0x000fe40000000000 */
[----:B------:R-:W-:-:S02]  /*09d0*/  IABS R13, R14 ;  /* 0x0000000e000d7213 */ /* 0x000fc40000000000 */
[----:B------:R-:W-:Y:S01]  /*09e0*/  ISETP.GT.U32.AND P0, PT, R17, R10, PT ;  /* 0x0000000a1100720c */ /* 0x000fe20003f04070 */
[----:B------:R-:W-:-:S04]  /*09f0*/  IMAD.HI.U32 R3, R2, R9, RZ ;  /* 0x0000000902037227 */ /* 0x000fc800078e00ff */
[----:B------:R-:W-:-:S04]  /*0a00*/  IMAD.HI.U32 R4, R2, R11, RZ ;  /* 0x0000000b02047227 */ /* 0x000fc800078e00ff */
[----:B------:R-:W-:-:S04]  /*0a10*/  IMAD.HI.U32 R5, R2, R13, RZ ;  /* 0x0000000d02057227 */ /* 0x000fc800078e00ff */
[----:B------:R-:W-:Y:S02]  /*0a20*/  IMAD.MOV R3, RZ, RZ, -R3 ;  /* 0x000000ffff037224 */ /* 0x000fe400078e0a03 */
[----:B------:R-:W-:Y:S02]  /*0a30*/  IMAD.MOV R4, RZ, RZ, -R4 ;  /* 0x000000ffff047224 */ /* 0x000fe400078e0a04 */
[----:B------:R-:W-:-:S04]  /*0a40*/  IMAD.HI.U32 R2, R2, R15, RZ ;  /* 0x0000000f02027227 */ /* 0x000fc800078e00ff */
[----:B------:R-:W-:Y:S02]  /*0a50*/  IMAD.MOV R8, RZ, RZ, -R5 ;  /* 0x000000ffff087224 */ /* 0x000fe400078e0a05 */
[C---:B------:R-:W-:Y:S02]  /*0a60*/  IMAD R3, R12.reuse, R3, R9 ;  /* 0x000000030c037224 */ /* 0x040fe400078e0209 */
[C---:B------:R-:W-:Y:S01]  /*0a70*/  IMAD R5, R12.reuse, R4, R11 ;  /* 0x000000040c057224 */ /* 0x040fe200078e020b */
[----:B------:R-:W-:Y:S01]  /*0a80*/  LOP3.LUT R4, RZ, R7, RZ, 0x33, !PT ;  /* 0x00000007ff047212 */ /* 0x000fe200078e33ff */
[----:B------:R-:W-:Y:S01]  /*0a90*/  IMAD.MOV R2, RZ, RZ, -R2 ;  /* 0x000000ffff027224 */ /* 0x000fe200078e0a02 */
[----:B------:R-:W-:Y:S01]  /*0aa0*/  ISETP.GT.U32.AND P3, PT, R12, R3, PT ;  /* 0x000000030c00720c */ /* 0x000fe20003f64070 */
[----:B------:R-:W-:Y:S01]  /*0ab0*/  @!P0 IMAD.IADD R10, R10, 0x1, -R17 ;  /* 0x000000010a0a8824 */ /* 0x000fe200078e0a11 */
[C---:B------:R-:W-:Y:S01]  /*0ac0*/  ISETP.GT.U32.AND P4, PT, R12.reuse, R5, PT ;  /* 0x000000050c00720c */ /* 0x040fe20003f84070 */
[----:B------:R-:W-:Y:S01]  /*0ad0*/  IMAD R8, R12, R8, R13 ;  /* 0x000000080c087224 */ /* 0x000fe200078e020d */
[----:B------:R-:W-:Y:S01]  /*0ae0*/  ISETP.GE.AND P0, PT, R44, RZ, PT ;  /* 0x000000ff2c00720c */ /* 0x000fe20003f06270 */
[C---:B------:R-:W-:Y:S01]  /*0af0*/  IMAD R9, R12.reuse, R2, R15 ;  /* 0x000000020c097224 */ /* 0x040fe200078e020f */
[----:B------:R-:W-:Y:S01]  /*0b00*/  ISETP.GT.U32.AND P6, PT, R17, R10, PT ;  /* 0x0000000a1100720c */ /* 0x000fe20003fc4070 */
[----:B------:R-:W-:Y:S01]  /*0b10*/  IMAD.U32 R13, RZ, RZ, UR18 ;  /* 0x00000012ff0d7e24 */ /* 0x000fe2000f8e00ff */
[----:B------:R-:W-:-:S02]  /*0b20*/  ISETP.GT.U32.AND P5, PT, R12, R8, PT ;  /* 0x000000080c00720c */ /* 0x000fc40003fa4070 */
[----:B------:R-:W-:Y:S02]  /*0b30*/  ISETP.GT.U32.AND P2, PT, R12, R9, PT ;  /* 0x000000090c00720c */ /* 0x000fe40003f44070 */
[----:B------:R-:W-:Y:S01]  /*0b40*/  SHF.R.S32.HI R2, RZ, 0x2, R0 ;  /* 0x00000002ff027819 */ /* 0x000fe20000011400 */
[--C-:B------:R-:W-:Y:S01]  /*0b50*/  @!P3 IMAD.IADD R3, R3, 0x1, -R12.reuse ;  /* 0x000000010303b824 */ /* 0x100fe200078e0a0c */
[----:B------:R-:W-:Y:S01]  /*0b60*/  ISETP.NE.AND P3, PT, R6, RZ, PT ;  /* 0x000000ff0600720c */ /* 0x000fe20003f65270 */
[----:B------:R-:W-:Y:S01]  /*0b70*/  @!P4 IMAD.IADD R5, R5, 0x1, -R12 ;  /* 0x000000010505c824 */ /* 0x000fe200078e0a0c */
[----:B------:R-:W-:-:S03]  /*0b80*/  SGXT R2, R2, 0x1 ;  /* 0x000000010202781a */ /* 0x000fc60000000200 */
[----:B------:R-:W-:Y:S01]  /*0b90*/  @!P6 IMAD.IADD R10, R10, 0x1, -R17 ;  /* 0x000000010a0ae824 */ /* 0x000fe200078e0a11 */
[----:B------:R-:W-:Y:S01]  /*0ba0*/  ISETP.GT.U32.AND P6, PT, R12, R3, PT ;  /* 0x000000030c00720c */ /* 0x000fe20003fc4070 */
[--C-:B------:R-:W-:Y:S01]  /*0bb0*/  @!P5 IMAD.IADD R8, R8, 0x1, -R12.reuse ;  /* 0x000000010808d824 */ /* 0x100fe200078e0a0c */
[----:B------:R-:W-:Y:S01]  /*0bc0*/  ISETP.GT.U32.AND P5, PT, R12, R5, PT ;  /* 0x000000050c00720c */ /* 0x000fe20003fa4070 */
[----:B------:R-:W-:Y:S01]  /*0bd0*/  @!P2 IMAD.IADD R9, R9, 0x1, -R12 ;  /* 0x000000010909a824 */ /* 0x000fe200078e0a0c */
[----:B------:R-:W-:Y:S01]  /*0be0*/  LOP3.LUT R2, R2, 0x90, RZ, 0xc0, !PT ;  /* 0x0000009002027812 */ /* 0x000fe200078ec0ff */
[----:B------:R-:W-:Y:S01]  /*0bf0*/  IMAD.MOV.U32 R11, RZ, RZ, R10 ;  /* 0x000000ffff0b7224 */ /* 0x000fe200078e000a */
[C---:B------:R-:W-:Y:S02]  /*0c00*/  ISETP.GT.U32.AND P2, PT, R12.reuse, R8, PT ;  /* 0x000000080c00720c */ /* 0x040fe40003f44070 */
[----:B------:R-:W-:Y:S01]  /*0c10*/  ISETP.GT.U32.AND P4, PT, R12, R9, PT ;  /* 0x000000090c00720c */ /* 0x000fe20003f84070 */
[----:B------:R-:W-:Y:S01]  /*0c20*/  @!P0 IMAD.MOV R11, RZ, RZ, -R11 ;  /* 0x000000ffff0b8224 */ /* 0x000fe200078e0a0b */
[----:B------:R-:W-:-:S02]  /*0c30*/  ISETP.GE.AND P0, PT, R18, RZ, PT ;  /* 0x000000ff1200720c */ /* 0x000fc40003f06270 */
[----:B------:R-:W-:Y:S01]  /*0c40*/  @!P3 LOP3.LUT R11, RZ, R6, RZ, 0x33, !PT ;  /* 0x00000006ff0bb212 */ /* 0x000fe200078e33ff */
[--C-:B------:R-:W-:Y:S01]  /*0c50*/  @!P6 IMAD.IADD R3, R3, 0x1, -R12.reuse ;  /* 0x000000010303e824 */ /* 0x100fe200078e0a0c */
[----:B------:R-:W-:Y:S01]  /*0c60*/  ISETP.GE.AND P6, PT, R19, RZ, PT ;  /* 0x000000ff1300720c */ /* 0x000fe20003fc6270 */
[--C-:B------:R-:W-:Y:S01]  /*0c70*/  @!P5 IMAD.IADD R5, R5, 0x1, -R12.reuse ;  /* 0x000000010505d824 */ /* 0x100fe200078e0a0c */
[----:B------:R-:W-:Y:S01]  /*0c80*/  ISETP.GE.AND P5, PT, R14, RZ, PT ;  /* 0x000000ff0e00720c */ /* 0x000fe20003fa6270 */
[----:B------:R-:W-:Y:S01]  /*0c90*/  IMAD R15, R11, UR7, RZ ;  /* 0x000000070b0f7c24 */ /* 0x000fe2000f8e02ff */
[----:B------:R-:W-:Y:S01]  /*0ca0*/  LOP3.LUT R41, R2, 0xf60, R41, 0xf8, !PT ;  /* 0x00000f6002297812 */ /* 0x000fe200078ef829 */
[--C-:B------:R-:W-:Y:S01]  /*0cb0*/  @!P2 IMAD.IADD R8, R8, 0x1, -R12.reuse ;  /* 0x000000010808a824 */ /* 0x100fe200078e0a0c */
[----:B------:R-:W-:Y:S01]  /*0cc0*/  ISETP.NE.AND P2, PT, R7, RZ, PT ;  /* 0x000000ff0700720c */ /* 0x000fe20003f45270 */
[----:B------:R-:W-:Y:S01]  /*0cd0*/  @!P4 IMAD.IADD R9, R9, 0x1, -R12 ;  /* 0x000000010909c824 */ /* 0x000fe200078e0a0c */
[----:B------:R-:W-:Y:S01]  /*0ce0*/  LOP3.LUT R2, R0, 0x1f, RZ, 0xc0, !PT ;  /* 0x0000001f00027812 */ /* 0x000fe200078ec0ff */
[----:B------:R-:W-:Y:S01]  /*0cf0*/  @!P0 IMAD.MOV R3, RZ, RZ, -R3 ;  /* 0x000000ffff038224 */ /* 0x000fe200078e0a03 */
[----:B------:R-:W-:Y:S01]  /*0d00*/  UIADD3 UR7, UR6, 0x1000, URZ ;  /* 0x0000100006077890 */ /* 0x000fe2000fffe03f */
[----:B------:R-:W-:Y:S01]  /*0d10*/  IMAD.MOV.U32 R7, RZ, RZ, R9 ;  /* 0x000000ffff077224 */ /* 0x000fe200078e0009 */
[----:B------:R-:W-:Y:S01]  /*0d20*/  LOP3.LUT R12, R42, 0x10, RZ, 0x3c, !PT ;  /* 0x000000102a0c7812 */ /* 0x000fe200078e3cff */
[----:B------:R-:W-:Y:S01]  /*0d30*/  @!P6 IMAD.MOV R5, RZ, RZ, -R5 ;  /* 0x000000ffff05e224 */ /* 0x000fe200078e0a05 */
[C---:B------:R-:W-:Y:S01]  /*0d40*/  SEL R10, R4.reuse, R3, !P2 ;  /* 0x00000003040a7207 */ /* 0x040fe20005000000 */
[----:B------:R-:W-:Y:S01]  /*0d50*/  @!P5 IMAD.MOV R8, RZ, RZ, -R8 ;  /* 0x000000ffff08d224 */ /* 0x000fe200078e0a08 */
[----:B------:R-:W-:Y:S01]  /*0d60*/  USHF.R.U32.HI UR10, URZ, 0x4, UR7 ;  /* 0x000000043f0a7899 */ /* 0x000fe20008011607 */
[----:B------:R-:W-:Y:S01]  /*0d70*/  @!P1 IMAD.MOV R7, RZ, RZ, -R7 ;  /* 0x000000ffff079224 */ /* 0x000fe200078e0a07 */
[----:B------:R-:W-:Y:S01]  /*0d80*/  SEL R9, R4, R5, !P2 ;  /* 0x0000000504097207 */ /* 0x000fe20005000000 */
[----:B------:R-:W-:Y:S01]  /*0d90*/  IMAD R2, R2, UR12, RZ ;  /* 0x0000000c02027c24 */ /* 0x000fe2000f8e02ff */
[----:B------:R-:W-:Y:S01]  /*0da0*/  SEL R8, R4, R8, !P2 ;  /* 0x0000000804087207 */ /* 0x000fe20005000000 */
[----:B------:R-:W-:Y:S01]  /*0db0*/  IMAD R10, R10, UR11, RZ ;  /* 0x0000000b0a0a7c24 */ /* 0x000fe2000f8e02ff */
[----:B------:R-:W-:Y:S01]  /*0dc0*/  SEL R7, R4, R7, !P2 ;  /* 0x0000000704077207 */ /* 0x000fe20005000000 */
[----:B------:R-:W-:Y:S01]  /*0dd0*/  IMAD R9, R9, UR11, RZ ;  /* 0x0000000b09097c24 */ /* 0x000fe2000f8e02ff */
[----:B------:R-:W-:Y:S01]  /*0de0*/  IADD3 R14, P0, R2, UR8, RZ ;  /* 0x00000008020e7c10 */ /* 0x000fe2000ff1e0ff */
[----:B------:R-:W-:Y:S01]  /*0df0*/  IMAD R8, R8, UR11, RZ ;  /* 0x0000000b08087c24 */ /* 0x000fe2000f8e02ff */
[----:B------:R-:W-:Y:S01]  /*0e00*/  IADD3 R40, P1, R15, UR16, RZ ;  /* 0x000000100f287c10 */ /* 0x000fe2000ff3e0ff */
[----:B------:R-:W-:Y:S01]  /*0e10*/  IMAD R7, R7, UR11, RZ ;  /* 0x0000000b07077c24 */ /* 0x000fe2000f8e02ff */
[----:B------:R-:W-:Y:S01]  /*0e20*/  USGXT.U32 UR10, UR10, 0xe ;  /* 0x0000000e0a0a789a */ /* 0x000fe20008000000 */
[----:B------:R-:W-:Y:S01]  /*0e30*/  LEA.HI.X.SX32 R11, R2, UR9, 0x1, P0 ;  /* 0x00000009020b7c11 */ /* 0x000fe200080f0eff */
[----:B------:R-:W-:Y:S01]  /*0e40*/  USHF.R.S32.HI UR7, URZ, 0x5, UR5 ;  /* 0x000000053f077899 */ /* 0x000fe20008011405 */
[----:B------:R-:W-:Y:S01]  /*0e50*/  LEA.HI.X.SX32 R15, R15, UR17, 0x1, P1 ;  /* 0x000000110f0f7c11 */ /* 0x000fe200088f0eff */
[----:B------:R-:W-:Y:S01]  /*0e60*/  UMOV UR8, 0xffffff80 ;  /* 0xffffff8000087882 */ /* 0x000fe20000000000 */
[----:B------:R-:W-:Y:S01]  /*0e70*/  LOP3.LUT R6, R41, 0x10, RZ, 0x3c, !PT ;  /* 0x0000001029067812 */ /* 0x000fe200078e3cff */
[----:B------:R-:W-:Y:S01]  /*0e80*/  UMOV UR9, 0x3fffffef ;  /* 0x3fffffef00097882 */ /* 0x000fe20000000000 */
[----:B------:R-:W-:Y:S01]  /*0e90*/  SHF.R.S32.HI R5, RZ, 0x1f, R10 ;  /* 0x0000001fff057819 */ /* 0x000fe2000001140a */
[----:B------:R-:W-:Y:S01]  /*0ea0*/  UMOV UR5, URZ ;  /* 0x0000003f00057c82 */ /* 0x000fe20008000000 */
[----:B------:R-:W-:Y:S01]  /*0eb0*/  SHF.R.S32.HI R4, RZ, 0x1f, R9 ;  /* 0x0000001fff047819 */ /* 0x000fe20000011409 */
[----:B------:R-:W-:Y:S01]  /*0ec0*/  USHF.L.U32 UR12, UR12, 0x5, URZ ;  /* 0x000000050c0c7899 */ /* 0x000fe2000800063f */
[----:B------:R-:W-:Y:S01]  /*0ed0*/  SHF.R.S32.HI R3, RZ, 0x1f, R8 ;  /* 0x0000001fff037819 */ /* 0x000fe20000011408 */
[----:B------:R-:W-:Y:S01]  /*0ee0*/  UIADD3.64 UR8, UR4, -UR8, URZ ;  /* 0x8000000804087297 */ /* 0x000fe2000fffe03f */
[----:B------:R-:W-:Y:S01]  /*0ef0*/  SHF.R.S32.HI R2, RZ, 0x1f, R7 ;  /* 0x0000001fff027819 */ /* 0x000fe20000011407 */
[----:B------:R-:W-:-:S10]  /*0f00*/  UMOV UR18, UR10 ;  /* 0x0000000a00127c82 */ /* 0x000fd40008000000 */
.L_x_1:
[----:B------:R-:W-:Y:S01]  /*0f10*/  UIMAD UR10, UR13, 0x3, URZ ;  /* 0x000000030d0a78a4 */ /* 0x000fe2000f8e023f */
[C---:B------:R-:W-:Y:S01]  /*0f20*/  ISETP.GT.AND P2, PT, R13.reuse, 0x2, PT ;  /* 0x000000020d00780c */ /* 0x040fe20003f44270 */
[----:B------:R-:W-:Y:S01]  /*0f30*/  IMAD.U32 R20, RZ, RZ, UR31 ;  /* 0x0000001fff147e24 */ /* 0x000fe2000f8e00ff */
[----:B------:R-:W-:Y:S02]  /*0f40*/  ISETP.GT.AND P3, PT, R13, 0x3, PT ;  /* 0x000000030d00780c */ /* 0x000fe40003f64270 */
[C---:B------:R-:W-:Y:S01]  /*0f50*/  IADD3 R18, P1, R40.reuse, UR31, RZ ;  /* 0x0000001f28127c10 */ /* 0x040fe2000ff3e0ff */
[----:B------:R-:W-:Y:S01]  /*0f60*/  IMAD.U32 R16, RZ, RZ, UR10 ;  /* 0x0000000aff107e24 */ /* 0x000fe2000f8e00ff */
[----:B------:R-:W-:Y:S02]  /*0f70*/  IADD3 R22, P0, R40, UR10, RZ ;  /* 0x0000000a28167c10 */ /* 0x000fe4000ff1e0ff */
[----:B------:R-:W-:Y:S02]  /*0f80*/  PRMT R51, RZ, 0x7610, R51 ;  /* 0x00007610ff337816 */ /* 0x000fe40000000033 */
[----:B------:R-:W-:-:S02]  /*0f90*/  LEA.HI.X.SX32 R23, R16, R15, 0x1, P0 ;  /* 0x0000000f10177211 */ /* 0x000fc400000f0eff */
[----:B------:R-:W-:Y:S02]  /*0fa0*/  PRMT R16, RZ, 0x7610, R16 ;  /* 0x00007610ff107816 */ /* 0x000fe40000000010 */
[----:B------:R-:W-:-:S04]  /*0fb0*/  LEA.HI.X.SX32 R19, R20, R15, 0x1, P1 ;  /* 0x0000000f14137211 */ /* 0x000fc800008f0eff */
[----:B------:R0:W2:Y:S04]  /*0fc0*/  @P3 LDG.E.U8 R16, desc[UR14][R22.64] ;  /* 0x0000000e16103981 */ /* 0x0000a8000c1e1100 */
[----:B------:R1:W3:Y:S01]  /*0fd0*/  @P2 LDG.E.U8 R51, desc[UR14][R18.64] ;  /* 0x0000000e12332981 */ /* 0x0002e2000c1e1100 */
[----:B------:R-:W-:Y:S01]  /*0fe0*/  IMAD.U32 R46, RZ, RZ, UR13 ;  /* 0x0000000dff2e7e24 */ /* 0x000fe2000f8e00ff */
[----:B------:R-:W-:Y:S02]  /*0ff0*/  IADD3 R20, P0, R40, UR32, RZ ;  /* 0x0000002028147c10 */ /* 0x000fe4000ff1e0ff */
[----:B------:R-:W-:Y:S02]  /*1000*/  ISETP.GT.AND P1, PT, R13, 0x1, PT ;  /* 0x000000010d00780c */ /* 0x000fe40003f24270 */
[----:B------:R-:W-:Y:S01]  /*1010*/  LEA.HI.X.SX32 R21, R46, R15, 0x1, P0 ;  /* 0x0000000f2e157211 */ /* 0x000fe200000f0eff */
[----:B------:R-:W-:Y:S01]  /*1020*/  IMAD.U32 R46, RZ, RZ, UR30 ;  /* 0x0000001eff2e7e24 */ /* 0x000fe2000f8e00ff */
[----:B------:R-:W-:-:S02]  /*1030*/  IADD3 R52, P0, R40, UR30, RZ ;  /* 0x0000001e28347c10 */ /* 0x000fc4000ff1e0ff */
[----:B------:R-:W-:Y:S01]  /*1040*/  PRMT R56, RZ, 0x7610, R56 ;  /* 0x00007610ff387816 */ /* 0x000fe20000000038 */
[----:B------:R-:W-:Y:S01]  /*1050*/  IMAD.U32 R48, RZ, RZ, UR29 ;  /* 0x0000001dff307e24 */ /* 0x000fe2000f8e00ff */
[-C--:B------:R-:W-:Y:S02]  /*1060*/  LEA.HI.X.SX32 R53, R46, R15.reuse, 0x1, P0 ;  /* 0x0000000f2e357211 */ /* 0x080fe400000f0eff */
[C---:B------:R-:W-:Y:S01]  /*1070*/  IADD3 R46, P0, R40.reuse, UR29, RZ ;  /* 0x0000001d282e7c10 */ /* 0x040fe2000ff1e0ff */
[----:B0-----:R-:W-:Y:S01]  /*1080*/  IMAD.U32 R22, RZ, RZ, UR28 ;  /* 0x0000001cff167e24 */ /* 0x001fe2000f8e00ff */
[----:B------:R-:W-:Y:S01]  /*1090*/  ISETP.GT.AND P3, PT, R13, 0x16, PT ;  /* 0x000000160d00780c */ /* 0x000fe20003f64270 */
[----:B------:R0:W4:Y:S01]  /*10a0*/  @P1 LDG.E.U8 R56, desc[UR14][R20.64] ;  /* 0x0000000e14381981 */ /* 0x000122000c1e1100 */
[----:B-1----:R-:W-:Y:S02]  /*10b0*/  IADD3 R18, P1, R40, UR28, RZ ;  /* 0x0000001c28127c10 */ /* 0x002fe4000ff3e0ff */
[----:B------:R-:W-:-:S02]  /*10c0*/  LEA.HI.X.SX32 R47, R48, R15, 0x1, P0 ;  /* 0x0000000f302f7211 */ /* 0x000fc400000f0eff */
[C---:B------:R-:W-:Y:S02]  /*10d0*/  ISETP.GT.AND P0, PT, R13.reuse, 0x18, PT ;  /* 0x000000180d00780c */ /* 0x040fe40003f04270 */
[----:B------:R-:W-:Y:S02]  /*10e0*/  LEA.HI.X.SX32 R19, R22, R15, 0x1, P1 ;  /* 0x0000000f16137211 */ /* 0x000fe400008f0eff */
[C---:B------:R-:W-:Y:S01]  /*10f0*/  ISETP.GT.AND P2, PT, R13.reuse, 0x15, PT ;  /* 0x000000150d00780c */ /* 0x040fe20003f44270 */
[----:B0-----:R-:W-:Y:S01]  /*1100*/  IMAD.U32 R20, RZ, RZ, UR27 ;  /* 0x0000001bff147e24 */ /* 0x001fe2000f8e00ff */
[----:B------:R-:W-:Y:S02]  /*1110*/  ISETP.GT.AND P4, PT, R13, 0x17, PT ;  /* 0x000000170d00780c */ /* 0x000fe40003f84270 */
[----:B------:R-:W-:Y:S02]  /*1120*/  IADD3 R48, P1, R40, UR27, RZ ;  /* 0x0000001b28307c10 */ /* 0x000fe4000ff3e0ff */
[----:B------:R-:W-:-:S02]  /*1130*/  PRMT R21, RZ, 0x7610, R21 ;  /* 0x00007610ff157816 */ /* 0x000fc40000000015 */
[----:B------:R-:W-:Y:S02]  /*1140*/  PRMT R70, RZ, 0x7610, R70 ;  /* 0x00007610ff467816 */ /* 0x000fe40000000046 */
[----:B------:R-:W-:Y:S01]  /*1150*/  LEA.HI.X.SX32 R49, R20, R15, 0x1, P1 ;  /* 0x0000000f14317211 */ /* 0x000fe200008f0eff */
[----:B------:R-:W-:Y:S01]  /*1160*/  IMAD.U32 R20, RZ, RZ, UR25 ;  /* 0x00000019ff147e24 */ /* 0x000fe2000f8e00ff */
[----:B------:R-:W-:Y:S01]  /*1170*/  PRMT R60, RZ, 0x7610, R60 ;  /* 0x00007610ff3c7816 */ /* 0x000fe2000000003c */
[----:B------:R0:W5:Y:S01]  /*1180*/  @P3 LDG.E.U8 R21, desc[UR14][R46.64] ;  /* 0x0000000e2e153981 */ /* 0x000162000c1e1100 */
[----:B------:R-:W-:Y:S02]  /*1190*/  PRMT R69, RZ, 0x7610, R69 ;  /* 0x00007610ff457816 */ /* 0x000fe40000000045 */
[C---:B------:R-:W-:Y:S01]  /*11a0*/  ISETP.GT.AND P3, PT, R13.reuse, 0x19, PT ;  /* 0x000000190d00780c */ /* 0x040fe20003f64270 */
[----:B------:R-:W4:Y:S01]  /*11b0*/  @P0 LDG.E.U8 R70, desc[UR14][R48.64] ;  /* 0x0000000e30460981 */ /* 0x000f22000c1e1100 */
[----:B------:R-:W-:Y:S01]  /*11c0*/  ISETP.GT.AND P0, PT, R13, 0x1b, PT ;  /* 0x0000001b0d00780c */ /* 0x000fe20003f04270 */
[----:B------:R-:W-:-:S02]  /*11d0*/  IMAD.U32 R50, RZ, RZ, UR26 ;  /* 0x0000001aff327e24 */ /* 0x000fc4000f8e00ff */
[----:B------:R-:W4:Y:S01]  /*11e0*/  @P2 LDG.E.U8 R60, desc[UR14][R52.64] ;  /* 0x0000000e343c2981 */ /* 0x000f22000c1e1100 */
[----:B0-----:R-:W-:-:S03]  /*11f0*/  IADD3 R46, P1, R40, UR25, RZ ;  /* 0x00000019282e7c10 */ /* 0x001fc6000ff3e0ff */
[----:B------:R0:W4:Y:S01]  /*1200*/  @P4 LDG.E.U8 R69, desc[UR14][R18.64] ;  /* 0x0000000e12454981 */ /* 0x000122000c1e1100 */
[-C--:B------:R-:W-:Y:S01]  /*1210*/  LEA.HI.X.SX32 R47, R20, R15.reuse, 0x1, P1 ;  /* 0x0000000f142f7211 */ /* 0x080fe200008f0eff */
[----:B------:R-:W-:Y:S01]  /*1220*/  IMAD.U32 R20, RZ, RZ, UR24 ;  /* 0x00000018ff147e24 */ /* 0x000fe2000f8e00ff */
[C---:B------:R-:W-:Y:S02]  /*1230*/  IADD3 R22, P2, R40.reuse, UR26, RZ ;  /* 0x0000001a28167c10 */ /* 0x040fe4000ff5e0ff */
[----:B------:R-:W-:Y:S02]  /*1240*/  PRMT R68, RZ, 0x7610, R68 ;  /* 0x00007610ff447816 */ /* 0x000fe40000000044 */
[----:B0-----:R-:W-:Y:S02]  /*1250*/  IADD3 R18, P1, R40, UR24, RZ ;  /* 0x0000001828127c10 */ /* 0x001fe4000ff3e0ff */
[----:B------:R-:W-:Y:S02]  /*1260*/  PRMT R67, RZ, 0x7610, R67 ;  /* 0x00007610ff437816 */ /* 0x000fe40000000043 */
[----:B------:R-:W-:-:S02]  /*1270*/  LEA.HI.X.SX32 R23, R50, R15, 0x1, P2 ;  /* 0x0000000f32177211 */ /* 0x000fc400010f0eff */
[-C--:B------:R-:W-:Y:S01]  /*1280*/  LEA.HI.X.SX32 R19, R20, R15.reuse, 0x1, P1 ;  /* 0x0000000f14137211 */ /* 0x080fe200008f0eff */
[----:B------:R-:W-:Y:S01]  /*1290*/  IMAD.U32 R48, RZ, RZ, UR23 ;  /* 0x00000017ff307e24 */ /* 0x000fe2000f8e00ff */
[----:B------:R-:W-:Y:S01]  /*12a0*/  ISETP.GT.AND P4, PT, R13, 0x1a, PT ;  /* 0x0000001a0d00780c */ /* 0x000fe20003f84270 */
[----:B------:R0:W4:Y:S01]  /*12b0*/  @P3 LDG.E.U8 R68, desc[UR14][R22.64] ;  /* 0x0000000e16443981 */ /* 0x000122000c1e1100 */
[----:B------:R-:W-:Y:S01]  /*12c0*/  IADD3 R54, P1, R40, UR23, RZ ;  /* 0x0000001728367c10 */ /* 0x000fe2000ff3e0ff */
[----:B------:R-:W-:Y:S02]  /*12d0*/  IMAD.U32 R20, RZ, RZ, UR22 ;  /* 0x00000016ff147e24 */ /* 0x000fe4000f8e00ff */
[----:B------:R1:W4:Y:S01]  /*12e0*/  @P0 LDG.E.U8 R67, desc[UR14][R18.64] ;  /* 0x0000000e12430981 */ /* 0x000322000c1e1100 */
[----:B------:R-:W-:Y:S02]  /*12f0*/  LEA.HI.X.SX32 R55, R48, R15, 0x1, P1 ;  /* 0x0000000f30377211 */ /* 0x000fe400008f0eff */
[----:B------:R-:W-:-:S02]  /*1300*/  PRMT R64, RZ, 0x7610, R64 ;  /* 0x00007610ff407816 */ /* 0x000fc40000000040 */
[----:B0-----:R-:W-:Y:S02]  /*1310*/  IADD3 R22, P0, R40, UR22, RZ ;  /* 0x0000001628167c10 */ /* 0x001fe4000ff1e0ff */
[C---:B------:R-:W-:Y:S02]  /*1320*/  ISETP.GT.AND P2, PT, R13.reuse, 0x1c, PT ;  /* 0x0000001c0d00780c */ /* 0x040fe40003f44270 */
[----:B------:R0:W4:Y:S01]  /*1330*/  @P4 LDG.E.U8 R64, desc[UR14][R46.64] ;  /* 0x0000000e2e404981 */ /* 0x000122000c1e1100 */
[C---:B------:R-:W-:Y:S02]  /*1340*/  ISETP.GT.AND P1, PT, R13.reuse, 0x1e, PT ;  /* 0x0000001e0d00780c */ /* 0x040fe40003f24270 */
[----:B------:R-:W-:Y:S01]  /*1350*/  LEA.HI.X.SX32 R23, R20, R15, 0x1, P0 ;  /* 0x0000000f14177211 */ /* 0x000fe200000f0eff */
[----:B------:R-:W-:Y:S01]  /*1360*/  IMAD.U32 R20, RZ, RZ, UR21 ;  /* 0x00000015ff147e24 */ /* 0x000fe2000f8e00ff */
[----:B------:R-:W-:Y:S02]  /*1370*/  ISETP.GT.AND P3, PT, R13, 0x1d, PT ;  /* 0x0000001d0d00780c */ /* 0x000fe40003f64270 */
[----:B------:R-:W-:-:S02]  /*1380*/  IADD3 R48, P0, R40, UR21, RZ ;  /* 0x0000001528307c10 */ /* 0x000fc4000ff1e0ff */
[----:B-1----:R-:W-:Y:S02]  /*1390*/  PRMT R19, RZ, 0x7610, R19 ;  /* 0x00007610ff137816 */ /* 0x002fe40000000013 */
[----:B0-----:R-:W-:Y:S02]  /*13a0*/  PRMT R46, RZ, 0x7610, R46 ;  /* 0x00007610ff2e7816 */ /* 0x001fe4000000002e */
[----:B------:R-:W-:Y:S01]  /*13b0*/  LEA.HI.X.SX32 R49, R20, R15, 0x1, P0 ;  /* 0x0000000f14317211 */ /* 0x000fe200000f0eff */
[----:B------:R-:W-:Y:S01]  /*13c0*/  USHF.L.U32 UR10, UR13, 0x2, URZ ;  /* 0x000000020d0a7899 */ /* 0x000fe2000800063f */
[----:B------:R-:W-:Y:S01]  /*13d0*/  PRMT R66, RZ, 0x7610, R66 ;  /* 0x00007610ff427816 */ /* 0x000fe20000000042 */
[----:B------:R-:W-:Y:S01]  /*13e0*/  IMAD.U32 R18, RZ, RZ, UR20 ;  /* 0x00000014ff127e24 */ /* 0x000fe2000f8e00ff */
[----:B------:R-:W-:Y:S01]  /*13f0*/  IADD3 R52, P0, R40, UR20, RZ ;  /* 0x0000001428347c10 */ /* 0x000fe2000ff1e0ff */
[----:B------:R-:W4:Y:S01]  /*1400*/  @P2 LDG.E.U8 R46, desc[UR14][R54.64] ;  /* 0x0000000e362e2981 */ /* 0x000f22000c1e1100 */
[----:B------:R-:W-:-:S03]  /*1410*/  ISETP.GT.AND P2, PT, R13, 0x1f, PT ;  /* 0x0000001f0d00780c */ /* 0x000fc60003f44270 */
[----:B------:R-:W4:Y:S01]  /*1420*/  @P1 LDG.E.U8 R19, desc[UR14][R48.64] ;  /* 0x0000000e30131981 */ /* 0x000f22000c1e1100 */
[----:B------:R-:W-:Y:S02]  /*1430*/  ISETP.GT.AND P1, PT, R13, 0x4, PT ;  /* 0x000000040d00780c */ /* 0x000fe40003f24270 */
[----:B------:R-:W-:Y:S01]  /*1440*/  LEA.HI.X.SX32 R53, R18, R15, 0x1, P0 ;  /* 0x0000000f12357211 */ /* 0x000fe200000f0eff */
[----:B------:R0:W4:Y:S01]  /*1450*/  @P3 LDG.E.U8 R66, desc[UR14][R22.64] ;  /* 0x0000000e16423981 */ /* 0x000122000c1e1100 */
[----:B------:R-:W-:Y:S01]  /*1460*/  IMAD.U32 R18, RZ, RZ, UR10 ;  /* 0x0000000aff127e24 */ /* 0x000fe2000f8e00ff */
[----:B------:R-:W-:Y:S01]  /*1470*/  UIMAD UR11, UR13, 0x5, URZ ;  /* 0x000000050d0b78a4 */ /* 0x000fe2000f8e023f */
[----:B------:R-:W-:Y:S02]  /*1480*/  PRMT R65, RZ, 0x7610, R65 ;  /* 0x00007610ff417816 */ /* 0x000fe40000000041 */
[----:B------:R-:W-:-:S04]  /*1490*/  PRMT R17, RZ, 0x7610, R17 ;  /* 0x00007610ff117816 */ /* 0x000fc80000000011 */
[----:B------:R1:W4:Y:S01]  /*14a0*/  @P2 LDG.E.U8 R65, desc[UR14][R52.64] ;  /* 0x0000000e34412981 */ /* 0x000322000c1e1100 */
[----:B0-----:R-:W-:Y:S01]  /*14b0*/  IADD3 R22, P0, R40, UR10, RZ ;  /* 0x0000000a28167c10 */ /* 0x001fe2000ff1e0ff */
[----:B------:R-:W-:-:S03]  /*14c0*/  UIMAD UR10, UR13, 0x6, URZ ;  /* 0x000000060d0a78a4 */ /* 0x000fc6000f8e023f */
[-C--:B------:R-:W-:Y:S01]  /*14d0*/  LEA.HI.X.SX32 R23, R18, R15.reuse, 0x1, P0 ;  /* 0x0000000f12177211 */ /* 0x080fe200000f0eff */
[----:B------:R-:W-:Y:S01]  /*14e0*/  IMAD.U32 R18, RZ, RZ, UR11 ;  /* 0x0000000bff127e24 */ /* 0x000fe2000f8e00ff */
[----:B------:R-:W-:Y:S02]  /*14f0*/  IADD3 R48, P0, R40, UR11, RZ ;  /* 0x0000000b28307c10 */ /* 0x000fe4000ff1e0ff */
[C---:B------:R-:W-:Y:S01]  /*1500*/  ISETP.GT.AND P2, PT, R13.reuse, 0x5, PT ;  /* 0x000000050d00780c */ /* 0x040fe20003f44270 */
[----:B------:R0:W4:Y:S01]  /*1510*/  @P1 LDG.E.U8 R17, desc[UR14][R22.64] ;  /* 0x0000000e16111981 */ /* 0x000122000c1e1100 */
[----:B------:R-:W-:Y:S02]  /*1520*/  ISETP.GT.AND P1, PT, R13, 0x6, PT ;  /* 0x000000060d00780c */ /* 0x000fe40003f24270 */
[----:B------:R-:W-:Y:S01]  /*1530*/  LEA.HI.X.SX32 R49, R18, R15, 0x1, P0 ;  /* 0x0000000f12317211 */ /* 0x000fe200000f0eff */
[----:B------:R-:W-:Y:S01]  /*1540*/  IMAD.U32 R18, RZ, RZ, UR10 ;  /* 0x0000000aff127e24 */ /* 0x000fe2000f8e00ff */
[----:B-1----:R-:W-:Y:S01]  /*1550*/  IADD3 R52, P0, R40, UR10, RZ ;  /* 0x0000000a28347c10 */ /* 0x002fe2000ff1e0ff */
[----:B------:R-:W-:Y:S01]  /*1560*/  UIMAD UR11, UR13, 0x7, URZ ;  /* 0x000000070d0b78a4 */ /* 0x000fe2000f8e023f */
[----:B------:R-:W-:-:S02]  /*1570*/  PRMT R20, RZ, 0x7610, R20 ;  /* 0x00007610ff147816 */ /* 0x000fc40000000014 */
[----:B------:R-:W-:Y:S02]  /*1580*/  PRMT R63, RZ, 0x7610, R63 ;  /* 0x00007610ff3f7816 */ /* 0x000fe4000000003f */
[----:B------:R-:W-:Y:S01]  /*1590*/  LEA.HI.X.SX32 R53, R18, R15, 0x1, P0 ;  /* 0x0000000f12357211 */ /* 0x000fe200000f0eff */
[----:B------:R-:W-:Y:S01]  /*15a0*/  USHF.L.U32 UR10, UR13, 0x3, URZ ;  /* 0x000000030d0a7899 */ /* 0x000fe2000800063f */
[----:B------:R-:W-:Y:S01]  /*15b0*/  IMAD.U32 R18, RZ, RZ, UR11 ;  /* 0x0000000bff127e24 */ /* 0x000fe2000f8e00ff */
[----:B0-----:R-:W-:Y:S01]  /*15c0*/  IADD3 R22, P0, R40, UR11, RZ ;  /* 0x0000000b28167c10 */ /* 0x001fe2000ff1e0ff */
[----:B------:R0:W4:Y:S01]  /*15d0*/  @P2 LDG.E.U8 R20, desc[UR14][R48.64] ;  /* 0x0000000e30142981 */ /* 0x000122000c1e1100 */
[----:B------:R-:W-:-:S03]  /*15e0*/  ISETP.GT.AND P2, PT, R13, 0x7, PT ;  /* 0x000000070d00780c */ /* 0x000fc60003f44270 */
[----:B------:R1:W4:Y:S01]  /*15f0*/  @P1 LDG.E.U8 R63, desc[UR14][R52.64] ;  /* 0x0000000e343f1981 */ /* 0x000322000c1e1100 */
[----:B------:R-:W-:Y:S02]  /*1600*/  ISETP.GT.AND P1, PT, R13, 0x8, PT ;  /* 0x000000080d00780c */ /* 0x000fe40003f24270 */
[----:B------:R-:W-:Y:S01]  /*1610*/  LEA.HI.X.SX32 R23, R18, R15, 0x1, P0 ;  /* 0x0000000f12177211 */ /* 0x000fe200000f0eff */
[----:B------:R-:W-:Y:S01]  /*1620*/  IMAD.U32 R18, RZ, RZ, UR10 ;  /* 0x0000000aff127e24 */ /* 0x000fe2000f8e00ff */
[----:B------:R-:W-:Y:S01]  /*1630*/  UIMAD UR11, UR13, 0x9, URZ ;  /* 0x000000090d0b78a4 */ /* 0x000fe2000f8e023f */
[----:B0-----:R-:W-:Y:S02]  /*1640*/  IADD3 R48, P0, R40, UR10, RZ ;  /* 0x0000000a28307c10 */ /* 0x001fe4000ff1e0ff */
[----:B------:R-:W-:Y:S02]  /*1650*/  PRMT R77, RZ, 0x7610, R77 ;  /* 0x00007610ff4d7816 */ /* 0x000fe4000000004d */
[----:B------:R-:W-:-:S02]  /*1660*/  PRMT R57, RZ, 0x7610, R57 ;  /* 0x00007610ff397816 */ /* 0x000fc40000000039 */
[----:B------:R-:W-:Y:S01]  /*1670*/  LEA.HI.X.SX32 R49, R18, R15, 0x1, P0 ;  /* 0x0000000f12317211 */ /* 0x000fe200000f0eff */
[----:B------:R-:W-:Y:S01]  /*1680*/  UIMAD UR10, UR13, 0xa, URZ ;  /* 0x0000000a0d0a78a4 */ /* 0x000fe2000f8e023f */
[----:B------:R-:W-:Y:S01]  /*1690*/  IMAD.U32 R18, RZ, RZ, UR11 ;  /* 0x0000000bff127e24 */ /* 0x000fe2000f8e00ff */
[----:B-1----:R-:W-:Y:S01]  /*16a0*/  IADD3 R52, P0, R40, UR11, RZ ;  /* 0x0000000b28347c10 */ /* 0x002fe2000ff1e0ff */
        /* <DEDUP_REMOVED lines=14> */
[----:B------:R-:W4:Y:S01]  /*1790*/  @P2 LDG.E.U8 R76, desc[UR14][R52.64] ;  /* 0x0000000e344c2981 */ /* 0x000f22000c1e1100 */
[----:B------:R-:W-:-:S03]  /*17a0*/  ISETP.GT.AND P2, PT, R13, 0xb, PT ;  /* 0x0000000b0d00780c */ /* 0x000fc60003f44270 */
[----:B------:R0:W4:Y:S01]  /*17b0*/  @P1 LDG.E.U8 R62, desc[UR14][R22.64] ;  /* 0x0000000e163e1981 */ /* 0x000122000c1e1100 */
[C---:B------:R-:W-:Y:S02]  /*17c0*/  ISETP.GT.AND P1, PT, R13.reuse, 0xc, PT ;  /* 0x0000000c0d00780c */ /* 0x040fe40003f24270 */
[-C--:B------:R-:W-:Y:S01]  /*17d0*/  LEA.HI.X.SX32 R49, R18, R15.reuse, 0x1, P0 ;  /* 0x0000000f12317211 */ /* 0x080fe200000f0eff */
[----:B------:R-:W-:Y:S01]  /*17e0*/  IMAD.U32 R18, RZ, RZ, UR10 ;  /* 0x0000000aff127e24 */ /* 0x000fe2000f8e00ff */
[----:B------:R-:W-:Y:S01]  /*17f0*/  IADD3 R54, P0, R40, UR10, RZ ;  /* 0x0000000a28367c10 */ /* 0x000fe2000ff1e0ff */
[----:B------:R-:W-:Y:S01]  /*1800*/  UIMAD UR16, UR13, 0xd, URZ ;  /* 0x0000000d0d1078a4 */ /* 0x000fe2000f8e023f */
[----:B------:R-:W-:Y:S02]  /*1810*/  PRMT R75, RZ, 0x7610, R75 ;  /* 0x00007610ff4b7816 */ /* 0x000fe4000000004b */
[----:B------:R-:W-:Y:S02]  /*1820*/  PRMT R50, RZ, 0x7610, R50 ;  /* 0x00007610ff327816 */ /* 0x000fe40000000032 */
[----:B------:R-:W-:Y:S01]  /*1830*/  LEA.HI.X.SX32 R55, R18, R15, 0x1, P0 ;  /* 0x0000000f12377211 */ /* 0x000fe200000f0eff */
[----:B------:R-:W-:Y:S01]  /*1840*/  UIMAD UR11, UR13, 0xe, URZ ;  /* 0x0000000e0d0b78a4 */ /* 0x000fe2000f8e023f */
        /* <DEDUP_REMOVED lines=9> */
[----:B------:R-:W-:Y:S02]  /*18e0*/  IADD3 R52, P0, R40, UR11, RZ ;  /* 0x0000000b28347c10 */ /* 0x000fe4000ff1e0ff */
[----:B------:R-:W-:Y:S02]  /*18f0*/  PRMT R74, RZ, 0x7610, R74 ;  /* 0x00007610ff4a7816 */ /* 0x000fe4000000004a */
[----:B0-----:R-:W-:-:S02]  /*1900*/  PRMT R48, RZ, 0x7610, R48 ;  /* 0x00007610ff307816 */ /* 0x001fc40000000030 */
[----:B------:R-:W-:Y:S01]  /*1910*/  LEA.HI.X.SX32 R53, R18, R15, 0x1, P0 ;  /* 0x0000000f12357211 */ /* 0x000fe200000f0eff */
[----:B------:R-:W-:Y:S01]  /*1920*/  USHF.L.U32 UR11, UR13, 0x4, URZ ;  /* 0x000000040d0b7899 */ /* 0x000fe2000800063f */
[----:B------:R-:W-:Y:S01]  /*1930*/  IMAD.U32 R18, RZ, RZ, UR10 ;  /* 0x0000000aff127e24 */ /* 0x000fe2000f8e00ff */
[----:B-1----:R-:W-:Y:S01]  /*1940*/  IADD3 R54, P0, R40, UR10, RZ ;  /* 0x0000000a28367c10 */ /* 0x002fe2000ff1e0ff */
[----:B------:R0:W4:Y:S01]  /*1950*/  @P2 LDG.E.U8 R74, desc[UR14][R22.64] ;  /* 0x0000000e164a2981 */ /* 0x000122000c1e1100 */
[----:B------:R-:W-:-:S03]  /*1960*/  ISETP.GT.AND P2, PT, R13, 0xf, PT ;  /* 0x0000000f0d00780c */ /* 0x000fc60003f44270 */
[----:B------:R1:W4:Y:S01]  /*1970*/  @P1 LDG.E.U8 R48, desc[UR14][R52.64] ;  /* 0x0000000e34301981 */ /* 0x000322000c1e1100 */
[----:B------:R-:W-:Y:S01]  /*1980*/  ISETP.GT.AND P1, PT, R13, 0x10, PT ;  /* 0x000000100d00780c */ /* 0x000fe20003f24270 */
[----:B------:R-:W-:Y:S01]  /*1990*/  UIMAD UR10, UR13, 0x11, URZ ;  /* 0x000000110d0a78a4 */ /* 0x000fe2000f8e023f */
[-C--:B------:R-:W-:Y:S01]  /*19a0*/  LEA.HI.X.SX32 R55, R18, R15.reuse, 0x1, P0 ;  /* 0x0000000f12377211 */ /* 0x080fe200000f0eff */
[----:B------:R-:W-:Y:S01]  /*19b0*/  IMAD.U32 R18, RZ, RZ, UR11 ;  /* 0x0000000bff127e24 */ /* 0x000fe2000f8e00ff */
[----:B0-----:R-:W-:Y:S01]  /*19c0*/  IADD3 R22, P0, R40, UR11, RZ ;  /* 0x0000000b28167c10 */ /* 0x001fe2000ff1e0ff */
[----:B------:R-:W-:Y:S01]  /*19d0*/  UIMAD UR11, UR13, 0x12, URZ ;  /* 0x000000120d0b78a4 */ /* 0x000fe2000f8e023f */
[----:B------:R-:W-:Y:S02]  /*19e0*/  PRMT R73, RZ, 0x7610, R73 ;  /* 0x00007610ff497816 */ /* 0x000fe40000000049 */
[----:B------:R-:W-:Y:S01]  /*19f0*/  LEA.HI.X.SX32 R23, R18, R15, 0x1, P0 ;  /* 0x0000000f12177211 */ /* 0x000fe200000f0eff */
[----:B------:R-:W-:Y:S01]  /*1a00*/  IMAD.U32 R18, RZ, RZ, UR10 ;  /* 0x0000000aff127e24 */ /* 0x000fe2000f8e00ff */
[----:B------:R-:W-:-:S02]  /*1a10*/  PRMT R61, RZ, 0x7610, R61 ;  /* 0x00007610ff3d7816 */ /* 0x000fc4000000003d */
[----:B-1----:R-:W-:Y:S01]  /*1a20*/  IADD3 R52, P0, R40, UR10, RZ ;  /* 0x0000000a28347c10 */ /* 0x002fe2000ff1e0ff */
[----:B------:R0:W4:Y:S01]  /*1a30*/  @P2 LDG.E.U8 R73, desc[UR14][R54.64] ;  /* 0x0000000e36492981 */ /* 0x000122000c1e1100 */
[C---:B------:R-:W-:Y:S01]  /*1a40*/  ISETP.GT.AND P2, PT, R13.reuse, 0x11, PT ;  /* 0x000000110d00780c */ /* 0x040fe20003f44270 */
[----:B------:R-:W-:Y:S01]  /*1a50*/  UIMAD UR10, UR13, 0x13, URZ ;  /* 0x000000130d0a78a4 */ /* 0x000fe2000f8e023f */
[----:B------:R-:W-:Y:S01]  /*1a60*/  LEA.HI.X.SX32 R53, R18, R15, 0x1, P0 ;  /* 0x0000000f12357211 */ /* 0x000fe200000f0eff */
[----:B------:R1:W4:Y:S01]  /*1a70*/  @P1 LDG.E.U8 R61, desc[UR14][R22.64] ;  /* 0x0000000e163d1981 */ /* 0x000322000c1e1100 */
[----:B------:R-:W-:Y:S01]  /*1a80*/  ISETP.GT.AND P1, PT, R13, 0x12, PT ;  /* 0x000000120d00780c */ /* 0x000fe20003f24270 */
[----:B------:R-:W-:Y:S01]  /*1a90*/  IMAD.U32 R18, RZ, RZ, UR11 ;  /* 0x0000000bff127e24 */ /* 0x000fe2000f8e00ff */
[----:B0-----:R-:W-:Y:S02]  /*1aa0*/  IADD3 R54, P0, R40, UR11, RZ ;  /* 0x0000000b28367c10 */ /* 0x001fe4000ff1e0ff */
[----:B------:R-:W-:-:S02]  /*1ab0*/  PRMT R72, RZ, 0x7610, R72 ;  /* 0x00007610ff487816 */ /* 0x000fc40000000048 */
[-C--:B------:R-:W-:Y:S01]  /*1ac0*/  LEA.HI.X.SX32 R55, R18, R15.reuse, 0x1, P0 ;  /* 0x0000000f12377211 */ /* 0x080fe200000f0eff */
[----:B------:R-:W-:Y:S01]  /*1ad0*/  IMAD.U32 R18, RZ, RZ, UR10 ;  /* 0x0000000aff127e24 */ /* 0x000fe2000f8e00ff */
[----:B-1----:R-:W-:Y:S01]  /*1ae0*/  IADD3 R22, P0, R40, UR10, RZ ;  /* 0x0000000a28167c10 */ /* 0x002fe2000ff1e0ff */
[----:B------:R-:W-:Y:S01]  /*1af0*/  UIMAD UR10, UR13, 0x14, URZ ;  /* 0x000000140d0a78a4 */ /* 0x000fe2000f8e023f */
[----:B------:R-:W-:Y:S01]  /*1b00*/  PRMT R59, RZ, 0x7610, R59 ;  /* 0x00007610ff3b7816 */ /* 0x000fe2000000003b */
[----:B------:R0:W4:Y:S01]  /*1b10*/  @P2 LDG.E.U8 R72, desc[UR14][R52.64] ;  /* 0x0000000e34482981 */ /* 0x000122000c1e1100 */
[----:B------:R-:W-:Y:S02]  /*1b20*/  LEA.HI.X.SX32 R23, R18, R15, 0x1, P0 ;  /* 0x0000000f12177211 */ /* 0x000fe400000f0eff */
[C---:B------:R-:W-:Y:S01]  /*1b30*/  ISETP.GT.AND P3, PT, R13.reuse, 0x14, PT ;  /* 0x000000140d00780c */ /* 0x040fe20003f64270 */
[----:B------:R-:W-:Y:S01]  /*1b40*/  IMAD.U32 R18, RZ, RZ, UR10 ;  /* 0x0000000aff127e24 */ /* 0x000fe2000f8e00ff */
[----:B------:R-:W4:Y:S01]  /*1b50*/  @P1 LDG.E.U8 R59, desc[UR14][R54.64] ;  /* 0x0000000e363b1981 */ /* 0x000f22000c1e1100 */
[----:B------:R-:W-:-:S02]  /*1b60*/  ISETP.GT.AND P0, PT, R13, RZ, PT ;  /* 0x000000ff0d00720c */ /* 0x000fc40003f04270 */
[----:B0-----:R-:W-:Y:S02]  /*1b70*/  IADD3 R52, P1, R40, UR10, RZ ;  /* 0x0000000a28347c10 */ /* 0x001fe4000ff3e0ff */
[----:B------:R-:W-:Y:S02]  /*1b80*/  ISETP.GT.AND P2, PT, R13, 0x13, PT ;  /* 0x000000130d00780c */ /* 0x000fe40003f44270 */
[----:B------:R-:W-:Y:S02]  /*1b90*/  LEA.HI.X.SX32 R53, R18, R15, 0x1, P1 ;  /* 0x0000000f12357211 */ /* 0x000fe400008f0eff */
[----:B------:R-:W-:Y:S02]  /*1ba0*/  PRMT R18, RZ, 0x7610, R18 ;  /* 0x00007610ff127816 */ /* 0x000fe40000000012 */
[----:B------:R-:W-:Y:S02]  /*1bb0*/  PRMT R71, RZ, 0x7610, R71 ;  /* 0x00007610ff477816 */ /* 0x000fe40000000047 */
[----:B------:R-:W-:-:S02]  /*1bc0*/  PRMT R58, RZ, 0x7610, R58 ;  /* 0x00007610ff3a7816 */ /* 0x000fc4000000003a */
[----:B------:R0:W4:Y:S04]  /*1bd0*/  @P3 LDG.E.U8 R18, desc[UR14][R52.64] ;  /* 0x0000000e34123981 */ /* 0x000128000c1e1100 */
[----:B------:R1:W4:Y:S01]  /*1be0*/  @P2 LDG.E.U8 R71, desc[UR14][R22.64] ;  /* 0x0000000e16472981 */ /* 0x000322000c1e1100 */
[----:B0-----:R-:W-:Y:S02]  /*1bf0*/  @P0 IMAD.MOV.U32 R52, RZ, RZ, R40 ;  /* 0x000000ffff340224 */ /* 0x001fe400078e0028 */
[----:B------:R-:W-:-:S05]  /*1c00*/  @P0 IMAD.MOV.U32 R53, RZ, RZ, R15 ;  /* 0x000000ffff350224 */ /* 0x000fca00078e000f */
[----:B------:R0:W4:Y:S01]  /*1c10*/  @P0 LDG.E.U8 R58, desc[UR14][R52.64] ;  /* 0x0000000e343a0981 */ /* 0x000122000c1e1100 */
[----:B------:R-:W-:Y:S02]  /*1c20*/  LOP3.LUT R54, R0, 0x1f, RZ, 0xc0, !PT ;  /* 0x0000001f00367812 */ /* 0x000fe400078ec0ff */
[----:B-1----:R-:W-:Y:S02]  /*1c30*/  IADD3 R22, P0, R9, R14, RZ ;  /* 0x0000000e09167210 */ /* 0x002fe40007f1e0ff */
[----:B------:R-:W-:-:S03]  /*1c40*/  ISETP.GE.AND P1, PT, R54, R13, PT ;  /* 0x0000000d3600720c */ /* 0x000fc60003f26270 */
[----:B------:R-:W-:Y:S01]  /*1c50*/  IMAD.X R23, R4, 0x1, R11, P0 ;  /* 0x0000000104177824 */ /* 0x000fe200000e060b */
[-C--:B------:R-:W-:Y:S02]  /*1c60*/  IADD3 R54, P0, R8, R14.reuse, RZ ;  /* 0x0000000e08367210 */ /* 0x080fe40007f1e0ff */
[----:B------:R-:W-:Y:S01]  /*1c70*/  PRMT R45, RZ, 0x7610, R45 ;  /* 0x00007610ff2d7816 */ /* 0x000fe2000000002d */
[----:B------:R-:W-:Y:S02]  /*1c80*/  BAR.SYNC.DEFER_BLOCKING 0x0 ;  /* 0x0000000000007b1d */ /* 0x000fe40000010000 */
[--C-:B------:R-:W-:Y:S01]  /*1c90*/  IMAD.X R55, R3, 0x1, R11.reuse, P0 ;  /* 0x0000000103377824 */ /* 0x100fe200000e060b */
[----:B0-----:R-:W-:Y:S02]  /*1ca0*/  IADD3 R52, P0, R7, R14, RZ ;  /* 0x0000000e07347210 */ /* 0x001fe40007f1e0ff */
[----:B---3--:R-:W-:Y:S02]  /*1cb0*/  LOP3.LUT R51, R51, 0xffff, RZ, 0xc0, !PT ;  /* 0x0000ffff33337812 */ /* 0x008fe400078ec0ff */
[----:B--2---:R-:W-:Y:S01]  /*1cc0*/  LOP3.LUT R16, R16, 0xffff, RZ, 0xc0, !PT ;  /* 0x0000ffff10107812 */ /* 0x004fe200078ec0ff */
[----:B------:R-:W-:Y:S01]  /*1cd0*/  IMAD.X R53, R2, 0x1, R11, P0 ;  /* 0x0000000102357824 */ /* 0x000fe200000e060b */
[----:B------:R-:W-:-:S02]  /*1ce0*/  PRMT R49, RZ, 0x7610, R49 ;  /* 0x00007610ff317816 */ /* 0x000fc40000000031 */
[----:B------:R-:W-:Y:S02]  /*1cf0*/  PRMT R16, R51, 0x3340, R16 ;  /* 0x0000334033107816 */ /* 0x000fe40000000010 */
[----:B------:R-:W-:Y:S02]  /*1d00*/  PRMT R47, RZ, 0x7610, R47 ;  /* 0x00007610ff2f7816 */ /* 0x000fe4000000002f */
[----:B------:R-:W-:Y:S01]  /*1d10*/  PRMT R51, RZ, 0x7610, R51 ;  /* 0x00007610ff337816 */ /* 0x000fe20000000033 */
[----:B------:R0:W2:Y:S04]  /*1d20*/  @!P1 LDG.E.U8 R45, desc[UR14][R22.64] ;  /* 0x0000000e162d9981 */ /* 0x0000a8000c1e1100 */
[----:B------:R-:W3:Y:S04]  /*1d30*/  @!P1 LDG.E.U8 R49, desc[UR14][R52.64] ;  /* 0x0000000e34319981 */ /* 0x000ee8000c1e1100 */
[----:B------:R5:W3:Y:S01]  /*1d40*/  @!P1 LDG.E.U8 R47, desc[UR14][R54.64] ;  /* 0x0000000e362f9981 */ /* 0x000ae2000c1e1100 */
[----:B0-----:R-:W-:-:S05]  /*1d50*/  IADD3 R22, P0, R10, R14, RZ ;  /* 0x0000000e0a167210 */ /* 0x001fca0007f1e0ff */
[----:B------:R-:W-:-:S05]  /*1d60*/  IMAD.X R23, R5, 0x1, R11, P0 ;  /* 0x0000000105177824 */ /* 0x000fca00000e060b */
[----:B------:R0:W3:Y:S01]  /*1d70*/  @!P1 LDG.E.U8 R51, desc[UR14][R22.64] ;  /* 0x0000000e16339981 */ /* 0x0000e2000c1e1100 */
[----:B-----5:R-:W-:Y:S02]  /*1d80*/  LOP3.LUT R54, R21, 0xffff, RZ, 0xc0, !PT ;  /* 0x0000ffff15367812 */ /* 0x020fe400078ec0ff */
[----:B----4-:R-:W-:Y:S02]  /*1d90*/  LOP3.LUT R55, R60, 0xffff, RZ, 0xc0, !PT ;  /* 0x0000ffff3c377812 */ /* 0x010fe400078ec0ff */
[----:B------:R-:W-:Y:S02]  /*1da0*/  LOP3.LUT R70, R70, 0xffff, RZ, 0xc0, !PT ;  /* 0x0000ffff46467812 */ /* 0x000fe400078ec0ff */
[----:B------:R-:W-:Y:S02]  /*1db0*/  LOP3.LUT R69, R69, 0xffff, RZ, 0xc0, !PT ;  /* 0x0000ffff45457812 */ /* 0x000fe400078ec0ff */
[----:B------:R-:W-:Y:S02]  /*1dc0*/  LOP3.LUT R67, R67, 0xffff, RZ, 0xc0, !PT ;  /* 0x0000ffff43437812 */ /* 0x000fe400078ec0ff */
[----:B------:R-:W-:-:S04]  /*1dd0*/  LOP3.LUT R64, R64, 0xffff, RZ, 0xc0, !PT ;  /* 0x0000ffff40407812 */ /* 0x000fc800078ec0ff */
[----:B------:R-:W-:Y:S02]  /*1de0*/  PRMT R67, R64, 0x3340, R67 ;  /* 0x0000334040437816 */ /* 0x000fe40000000043 */
        /* <DEDUP_REMOVED lines=8> */
[----:B------:R-:W-:Y:S02]  /*1e70*/  LOP3.LUT R77, R77, 0xffff, RZ, 0xc0, !PT ;  /* 0x0000ffff4d4d7812 */ /* 0x000fe400078ec0ff */
[----:B------:R-:W-:-:S02]  /*1e80*/  PRMT R70, R70, 0x3340, R57 ;  /* 0x0000334046467816 */ /* 0x000fc40000000039 */
[----:B------:R-:W-:Y:S02]  /*1e90*/  LOP3.LUT R57, R66, 0xffff, RZ, 0xc0, !PT ;  /* 0x0000ffff42397812 */ /* 0x000fe400078ec0ff */
[----:B------:R-:W-:-:S04]  /*1ea0*/  LOP3.LUT R53, R76, 0xffff, RZ, 0xc0, !PT ;  /* 0x0000ffff4c357812 */ /* 0x000fc800078ec0ff */
[----:B------:R-:W-:Y:S02]  /*1eb0*/  PRMT R20, R20, 0x3340, R53 ;  /* 0x0000334014147816 */ /* 0x000fe40000000035 */
[----:B------:R-:W-:Y:S02]  /*1ec0*/  LOP3.LUT R62, R62, 0xffff, RZ, 0xc0, !PT ;  /* 0x0000ffff3e3e7812 */ /* 0x000fe400078ec0ff */
[----:B------:R-:W-:Y:S02]  /*1ed0*/  PRMT R46, R46, 0x3340, R57 ;  /* 0x000033402e2e7816 */ /* 0x000fe40000000039 */
[----:B------:R-:W-:Y:S02]  /*1ee0*/  PRMT R52, R52, 0x3340, R77 ;  /* 0x0000334034347816 */ /* 0x000fe4000000004d */
[----:B0-----:R-:W-:Y:S02]  /*1ef0*/  LOP3.LUT R22, R50, 0xffff, RZ, 0xc0, !PT ;  /* 0x0000ffff32167812 */ /* 0x001fe400078ec0ff */
[----:B------:R-:W-:-:S04]  /*1f00*/  LOP3.LUT R23, R75, 0xffff, RZ, 0xc0, !PT ;  /* 0x0000ffff4b177812 */ /* 0x000fc800078ec0ff */
[----:B------:R-:W-:Y:S02]  /*1f10*/  PRMT R23, R62, 0x3340, R23 ;  /* 0x000033403e177816 */ /* 0x000fe40000000017 */
[----:B------:R-:W-:Y:S02]  /*1f20*/  LOP3.LUT R53, R74, 0xffff, RZ, 0xc0, !PT ;  /* 0x0000ffff4a357812 */ /* 0x000fe400078ec0ff */
[----:B------:R-:W-:Y:S02]  /*1f30*/  LOP3.LUT R48, R48, 0xffff, RZ, 0xc0, !PT ;  /* 0x0000ffff30307812 */ /* 0x000fe400078ec0ff */
[----:B------:R-:W-:Y:S02]  /*1f40*/  PRMT R22, R22, 0x3340, R53 ;  /* 0x0000334016167816 */ /* 0x000fe40000000035 */
[----:B------:R-:W-:Y:S02]  /*1f50*/  PRMT R17, R17, 0x5410, R52 ;  /* 0x0000541011117816 */ /* 0x000fe40000000034 */
[----:B------:R-:W-:-:S02]  /*1f60*/  LOP3.LUT R73, R73, 0xffff, RZ, 0xc0, !PT ;  /* 0x0000ffff49497812 */ /* 0x000fc400078ec0ff */
[----:B------:R-:W-:Y:S02]  /*1f70*/  LOP3.LUT R61, R61, 0xffff, RZ, 0xc0, !PT ;  /* 0x0000ffff3d3d7812 */ /* 0x000fe400078ec0ff */
[----:B------:R-:W-:Y:S02]  /*1f80*/  PRMT R53, R48, 0x3340, R73 ;  /* 0x0000334030357816 */ /* 0x000fe40000000049 */
[----:B------:R-:W-:Y:S02]  /*1f90*/  LOP3.LUT R21, R59, 0xffff, RZ, 0xc0, !PT ;  /* 0x0000ffff3b157812 */ /* 0x000fe400078ec0ff */
[----:B------:R-:W-:-:S04]  /*1fa0*/  LOP3.LUT R72, R72, 0xffff, RZ, 0xc0, !PT ;  /* 0x0000ffff48487812 */ /* 0x000fc800078ec0ff */
[----:B------:R-:W-:Y:S02]  /*1fb0*/  PRMT R48, R61, 0x3340, R72 ;  /* 0x000033403d307816 */ /* 0x000fe40000000048 */
[----:B------:R-:W-:Y:S02]  /*1fc0*/  LOP3.LUT R18, R18, 0xffff, RZ, 0xc0, !PT ;  /* 0x0000ffff12127812 */ /* 0x000fe400078ec0ff */
[----:B------:R-:W-:-:S04]  /*1fd0*/  LOP3.LUT R50, R71, 0xffff, RZ, 0xc0, !PT ;  /* 0x0000ffff47327812 */ /* 0x000fc800078ec0ff */
[----:B------:R-:W-:Y:S02]  /*1fe0*/  PRMT R21, R21, 0x3340, R50 ;  /* 0x0000334015157816 */ /* 0x000fe40000000032 */
[----:B------:R-:W-:Y:S02]  /*1ff0*/  PRMT R50, R18, 0x3340, R55 ;  /* 0x0000334012327816 */ /* 0x000fe40000000037 */
[----:B------:R-:W-:Y:S02]  /*2000*/  LOP3.LUT R18, R19, 0xffff, RZ, 0xc0, !PT ;  /* 0x0000ffff13127812 */ /* 0x000fe400078ec0ff */
[----:B------:R-:W-:Y:S02]  /*2010*/  LOP3.LUT R19, R56, 0xffff, RZ, 0xc0, !PT ;  /* 0x0000ffff38137812 */ /* 0x000fe400078ec0ff */
[----:B------:R-:W-:Y:S02]  /*2020*/  LOP3.LUT R58, R58, 0xffff, RZ, 0xc0, !PT ;  /* 0x0000ffff3a3a7812 */ /* 0x000fe400078ec0ff */
[----:B------:R-:W-:-:S02]  /*2030*/  PRMT R55, R54, 0x3340, R69 ;  /* 0x0000334036377816 */ /* 0x000fc40000000045 */
[----:B------:R-:W-:Y:S02]  /*2040*/  PRMT R57, R58, 0x3340, R19 ;  /* 0x000033403a397816 */ /* 0x000fe40000000013 */
[----:B------:R-:W-:Y:S02]  /*2050*/  PRMT R65, R18, 0x3340, R65 ;  /* 0x0000334012417816 */ /* 0x000fe40000000041 */
[----:B------:R-:W-:Y:S02]  /*2060*/  PRMT R18, R20, 0x5410, R23 ;  /* 0x0000541014127816 */ /* 0x000fe40000000017 */
[----:B------:R-:W-:Y:S02]  /*2070*/  PRMT R19, R22, 0x5410, R53 ;  /* 0x0000541016137816 */ /* 0x000fe40000000035 */
[----:B------:R-:W-:Y:S02]  /*2080*/  PRMT R20, R48, 0x5410, R21 ;  /* 0x0000541030147816 */ /* 0x000fe40000000015 */
[----:B------:R-:W-:-:S02]  /*2090*/  PRMT R16, R57, 0x5410, R16 ;  /* 0x0000541039107816 */ /* 0x000fc40000000010 */
[----:B------:R-:W-:Y:S02]  /*20a0*/  PRMT R21, R50, 0x5410, R55 ;  /* 0x0000541032157816 */ /* 0x000fe40000000037 */
[----:B------:R-:W-:Y:S02]  /*20b0*/  PRMT R22, R70, 0x5410, R67 ;  /* 0x0000541046167816 */ /* 0x000fe40000000043 */
[----:B------:R-:W-:Y:S01]  /*20c0*/  PRMT R23, R46, 0x5410, R65 ;  /* 0x000054102e177816 */ /* 0x000fe20000000041 */
[----:B------:R0:W-:Y:S04]  /*20d0*/  STS.128 [R41+UR6], R16 ;  /* 0x0000001029007988 */ /* 0x0001e80008000c06 */
[----:B------:R1:W-:Y:S04]  /*20e0*/  STS.128 [R6+UR6], R20 ;  /* 0x0000001406007988 */ /* 0x0003e80008000c06 */
[----:B--2---:R1:W-:Y:S04]  /*20f0*/  STS.U8 [R42+UR6+0x1100], R45 ;  /* 0x0011002d2a007988 */ /* 0x0043e80008000006 */
[----:B---3--:R1:W-:Y:S04]  /*2100*/  STS.U8 [R42+UR6+0x1000], R49 ;  /* 0x001000312a007988 */ /* 0x0083e80008000006 */
[----:B------:R1:W-:Y:S04]  /*2110*/  STS.U8 [R12+UR6+0x1080], R47 ;  /* 0x0010802f0c007988 */ /* 0x0003e80008000006 */
[----:B------:R1:W-:Y:S01]  /*2120*/  STS.U8 [R12+UR6+0x1180], R51 ;  /* 0x001180330c007988 */ /* 0x0003e20008000006 */
[----:B------:R2:W-:Y:S06]  /*2130*/  MEMBAR.ALL.CTA ;  /* 0x0000000000007992 */ /* 0x0005ec0000008000 */
[----:B--2---:R-:W2:Y:S02]  /*2140*/  FENCE.VIEW.ASYNC.S ;  /* 0x00000000000073c6 */ /* 0x004ea40000000000 */
[----:B--2---:R-:W-:Y:S06]  /*2150*/  BAR.SYNC.DEFER_BLOCKING 0x0 ;  /* 0x0000000000007b1d */ /* 0x004fec0000010000 */
[----:B------:R-:W-:Y:S01]  /*2160*/  UMOV UR16, UR4 ;  /* 0x0000000400107c82 */ /* 0x000fe20008000000 */
[----:B------:R-:W-:Y:S01]  /*2170*/  UMOV UR17, 0xc0000010 ;  /* 0xc000001000117882 */ /* 0x000fe20000000000 */
[----:B------:R-:W-:Y:S01]  /*2180*/  UMOV UR10, UR18 ;  /* 0x00000012000a7c82 */ /* 0x000fe20008000000 */
[----:B------:R-:W-:Y:S01]  /*2190*/  UMOV UR11, UR19 ;  /* 0x00000013000b7c82 */ /* 0x000fe20008000000 */
[----:B------:R-:W-:-:S06]  /*21a0*/  WARPGROUP.ARRIVE ;  /* 0x00000000000079c5 */ /* 0x000fcc0000000000 */
[----:B------:R-:W-:Y:S04]  /*21b0*/  QGMMA.64x16x32.F32.E4M3.E4M3 R32, gdesc[UR16], R32 ;  /* 0x00200000102079f3 */ /* 0x000fe80008700820 */
[----:B------:R-:W-:Y:S01]  /*21c0*/  QGMMA.64x16x32.F32.E4M3.E4M3 R24, gdesc[UR8], R24, gsb0 ;  /* 0x00200000081879f3 */ /* 0x000fe20008000818 */
[----:B------:R-:W-:Y:S02]  /*21d0*/  UIADD3 UR7, UR7, -0x1, URZ ;  /* 0xffffffff07077890 */ /* 0x000fe4000fffe03f */
[----:B------:R-:W-:-:S04]  /*21e0*/  USHF.L.U32 UR10, UR13, 0x5, URZ ;  /* 0x000000050d0a7899 */ /* 0x000fc8000800063f */
[----:B------:R-:W-:Y:S01]  /*21f0*/  ISETP.NE.U32.AND P0, PT, RZ, UR7, PT ;  /* 0x00000007ff007c0c */ /* 0x000fe2000bf05070 */
[----:B0-----:R-:W-:Y:S01]  /*2200*/  IMAD.U32 R18, RZ, RZ, UR12 ;  /* 0x0000000cff127e24 */ /* 0x001fe2000f8e00ff */
[----:B------:R-:W-:Y:S01]  /*2210*/  IADD3 R14, P2, R14, UR12, RZ ;  /* 0x0000000c0e0e7c10 */ /* 0x000fe2000ff5e0ff */
[----:B------:R-:W-:Y:S01]  /*2220*/  IMAD.U32 R16, RZ, RZ, UR10 ;  /* 0x0000000aff107e24 */ /* 0x000fe2000f8e00ff */
[----:B------:R-:W-:Y:S01]  /*2230*/  IADD3 R40, P1, R40, UR10, RZ ;  /* 0x0000000a28287c10 */ /* 0x000fe2000ff3e0ff */
[----:B------:R-:W-:Y:S01]  /*2240*/  VIADD R13, R13, 0xffffffe0 ;  /* 0xffffffe00d0d7836 */ /* 0x000fe20000000000 */
[----:B------:R-:W-:Y:S02]  /*2250*/  LEA.HI.X.SX32 R11, R18, R11, 0x1, P2 ;  /* 0x0000000b120b7211 */ /* 0x000fe400010f0eff */
[----:B------:R-:W-:Y:S01]  /*2260*/  LEA.HI.X.SX32 R15, R16, R15, 0x1, P1 ;  /* 0x0000000f100f7211 */ /* 0x000fe200008f0eff */
[----:B------:R-:W-:-:S04]  /*2270*/  WARPGROUP.DEPBAR.LE gsb0, 0x0 ;  /* 0x00008000000079c5 */ /* 0x000fc80000010000 */
[----:B-1----:R-:W-:Y:S05]  /*2280*/  @P0 BRA `(.L_x_1) ;  /* 0xffffffec00200947 */ /* 0x002fea000383ffff */
.L_x_0:
[----:B------:R-:W0:Y:S01]  /*2290*/  S2R R4, SR_TID.X ;  /* 0x0000000000047919 */ /* 0x000e220000002100 */
[C---:B------:R-:W-:Y:S01]  /*22a0*/  IMAD.SHL.U32 R2, R0.reuse, 0x10, RZ ;  /* 0x0000001000027824 */ /* 0x040fe200078e00ff */
[----:B------:R-:W-:Y:S01]  /*22b0*/  F2FP.SATFINITE.E4M3.F32.PACK_AB_MERGE_C R34, R35, R34, RZ ;  /* 0x000000222322723e */ /* 0x000fe200048070ff */
[----:B------:R-:W-:Y:S01]  /*22c0*/  IMAD.SHL.U32 R0, R0, 0x40, RZ ;  /* 0x0000004000007824 */ /* 0x000fe200078e00ff */
[----:B------:R-:W-:Y:S01]  /*22d0*/  BAR.SYNC.DEFER_BLOCKING 0x0 ;  /* 0x0000000000007b1d */ /* 0x000fe20000010000 */
[----:B------:R-:W-:Y:S01]  /*22e0*/  F2FP.SATFINITE.E4M3.F32.PACK_AB_MERGE_C R39, R39, R38, RZ ;  /* 0x000000262727723e */ /* 0x000fe200048070ff */
[C---:B------:R-:W-:Y:S01]  /*22f0*/  VIADD R9, R43.reuse, 0x3 ;  /* 0x000000032b097836 */ /* 0x040fe20000000000 */
[----:B------:R-:W-:Y:S01]  /*2300*/  LOP3.LUT R2, R2, 0xf0, RZ, 0xc0, !PT ;  /* 0x000000f002027812 */ /* 0x000fe200078ec0ff */
[----:B------:R-:W-:Y:S01]  /*2310*/  VIADD R10, R43, 0x4 ;  /* 0x000000042b0a7836 */ /* 0x000fe20000000000 */
[----:B------:R-:W-:Y:S01]  /*2320*/  LOP3.LUT R3, R0, 0x400, RZ, 0xc0, !PT ;  /* 0x0000040000037812 */ /* 0x000fe200078ec0ff */
[----:B------:R-:W-:Y:S01]  /*2330*/  ULDC UR4, c[0x0][0x244] ;  /* 0x0000910000047ab9 */ /* 0x000fe20000000800 */
[----:B------:R-:W-:Y:S01]  /*2340*/  F2FP.SATFINITE.E4M3.F32.PACK_AB_MERGE_C R32, R33, R32, RZ ;  /* 0x000000202120723e */ /* 0x000fe200048070ff */
[----:B------:R-:W-:Y:S01]  /*2350*/  VIADD R0, R43, 0x1 ;  /* 0x000000012b007836 */ /* 0x000fe20000000000 */
[----:B------:R-:W-:-:S02]  /*2360*/  IADD3 R2, R3, UR6, R2 ;  /* 0x0000000603027c10 */ /* 0x000fc4000fffe002 */
[----:B------:R-:W-:Y:S02]  /*2370*/  F2FP.SATFINITE.E4M3.F32.PACK_AB_MERGE_C R37, R37, R36, RZ ;  /* 0x000000242525723e */ /* 0x000fe400048070ff */
[----:B------:R-:W-:Y:S02]  /*2380*/  F2FP.SATFINITE.E4M3.F32.PACK_AB_MERGE_C R24, R25, R24, RZ ;  /* 0x000000181918723e */ /* 0x000fe400048070ff */
[----:B------:R-:W-:Y:S02]  /*2390*/  F2FP.SATFINITE.E4M3.F32.PACK_AB_MERGE_C R26, R27, R26, RZ ;  /* 0x0000001a1b1a723e */ /* 0x000fe400048070ff */
[----:B------:R-:W-:Y:S02]  /*23a0*/  F2FP.SATFINITE.E4M3.F32.PACK_AB_MERGE_C R29, R29, R28, RZ ;  /* 0x0000001c1d1d723e */ /* 0x000fe400048070ff */
[----:B------:R-:W-:Y:S02]  /*23b0*/  F2FP.SATFINITE.E4M3.F32.PACK_AB_MERGE_C R31, R31, R30, RZ ;  /* 0x0000001e1f1f723e */ /* 0x000fe400048070ff */
[----:B------:R-:W-:-:S02]  /*23c0*/  PRMT R33, R34, 0x5410, R39 ;  /* 0x0000541022217816 */ /* 0x000fc40000000027 */
[----:B------:R-:W-:Y:S02]  /*23d0*/  PRMT R32, R32, 0x5410, R37 ;  /* 0x0000541020207816 */ /* 0x000fe40000000025 */
[----:B------:R-:W-:Y:S02]  /*23e0*/  PRMT R34, R24, 0x5410, R29 ;  /* 0x0000541018227816 */ /* 0x000fe4000000001d */
[----:B------:R-:W-:Y:S02]  /*23f0*/  PRMT R35, R26, 0x5410, R31 ;  /* 0x000054101a237816 */ /* 0x000fe4000000001f */
[----:B0-----:R-:W-:Y:S02]  /*2400*/  LOP3.LUT R3, R4, 0x60, RZ, 0xc0, !PT ;  /* 0x0000006004037812 */ /* 0x001fe400078ec0ff */
[----:B------:R-:W-:Y:S01]  /*2410*/  LEA R4, R42, UR6, 0x4 ;  /* 0x000000062a047c11 */ /* 0x000fe2000f8e20ff */
[----:B------:R-:W-:Y:S02]  /*2420*/  ULDC.64 UR6, c[0x0][0x228] ;  /* 0x00008a0000067ab9 */ /* 0x000fe40000000a00 */
[----:B------:R-:W-:Y:S01]  /*2430*/  IMAD R3, R3, 0x8, R2 ;  /* 0x0000000803037824 */ /* 0x000fe200078e0202 */
[C---:B------:R-:W-:Y:S01]  /*2440*/  ISETP.GE.AND P0, PT, R44.reuse, UR6, PT ;  /* 0x000000062c007c0c */ /* 0x040fe2000bf06270 */
[----:B------:R-:W-:Y:S01]  /*2450*/  IMAD R44, R44, UR4, RZ ;  /* 0x000000042c2c7c24 */ /* 0x000fe2000f8e02ff */
[----:B------:R-:W-:Y:S01]  /*2460*/  ULDC UR6, c[0x0][0x248] ;  /* 0x0000920000067ab9 */ /* 0x000fe20000000800 */
[----:B------:R-:W-:Y:S01]  /*2470*/  VIADD R2, R43, 0x2 ;  /* 0x000000022b027836 */ /* 0x000fe20000000000 */
[----:B------:R0:W-:Y:S01]  /*2480*/  STSM.16.M88.4 [R3], R32 ;  /* 0x0000002003007844 */ /* 0x0001e20000000200 */
[----:B------:R-:W-:Y:S01]  /*2490*/  ULDC.64 UR4, c[0x0][0x220] ;  /* 0x0000880000047ab9 */ /* 0x000fe20000000a00 */
[----:B------:R-:W-:Y:S01]  /*24a0*/  BAR.SYNC.DEFER_BLOCKING 0x0 ;  /* 0x0000000000007b1d */ /* 0x000fe20000010000 */
[----:B------:R-:W-:-:S02]  /*24b0*/  ISETP.LT.AND P4, PT, R0, UR7, !P0 ;  /* 0x0000000700007c0c */ /* 0x000fc4000c781270 */
[----:B------:R-:W-:Y:S02]  /*24c0*/  IADD3 R0, P1, R44, UR4, RZ ;  /* 0x000000042c007c10 */ /* 0x000fe4000ff3e0ff */
[----:B------:R-:W-:Y:S02]  /*24d0*/  ISETP.LT.AND P3, PT, R2, UR7, !P0 ;  /* 0x0000000702007c0c */ /* 0x000fe4000c761270 */
[----:B------:R-:W-:Y:S02]  /*24e0*/  LEA.HI.X.SX32 R2, R44, UR5, 0x1, P1 ;  /* 0x000000052c027c11 */ /* 0x000fe400088f0eff */
[----:B------:R-:W-:Y:S02]  /*24f0*/  ISETP.LT.AND P2, PT, R9, UR7, !P0 ;  /* 0x0000000709007c0c */ /* 0x000fe4000c741270 */
[C---:B------:R-:W-:Y:S01]  /*2500*/  ISETP.LT.AND P5, PT, R43.reuse, UR7, !P0 ;  /* 0x000000072b007c0c */ /* 0x040fe2000c7a1270 */
[----:B0-----:R-:W-:-:S04]  /*2510*/  IMAD R3, R43, UR6, RZ ;  /* 0x000000062b037c24 */ /* 0x001fc8000f8e02ff */
[C---:B------:R-:W-:Y:S01]  /*2520*/  VIADD R13, R3.reuse, UR6 ;  /* 0x00000006030d7c36 */ /* 0x040fe20008000000 */
[----:B------:R-:W-:-:S04]  /*2530*/  IADD3 R8, P1, R3, R0, RZ ;  /* 0x0000000003087210 */ /* 0x000fc80007f3e0ff */
[----:B------:R-:W-:Y:S01]  /*2540*/  LEA.HI.X.SX32 R9, R3, R2, 0x1, P1 ;  /* 0x0000000203097211 */ /* 0x000fe200008f0eff */
[----:B------:R-:W-:Y:S01]  /*2550*/  VIADD R3, R43, 0x5 ;  /* 0x000000052b037836 */ /* 0x000fe20000000000 */
[----:B------:R-:W-:Y:S01]  /*2560*/  ISETP.LT.AND P1, PT, R10, UR7, !P0 ;  /* 0x000000070a007c0c */ /* 0x000fe2000c721270 */
[----:B------:R-:W0:Y:S01]  /*2570*/  LDS.128 R4, [R4] ;  /* 0x0000000004047984 */ /* 0x000e220000000c00 */
[----:B------:R-:W-:-:S04]  /*2580*/  IADD3 R10, P6, R13, R0, RZ ;  /* 0x000000000d0a7210 */ /* 0x000fc80007fde0ff */
[C---:B------:R-:W-:Y:S01]  /*2590*/  LEA.HI.X.SX32 R11, R13.reuse, R2, 0x1, P6 ;  /* 0x000000020d0b7211 */ /* 0x040fe200030f0eff */
[----:B------:R-:W-:-:S04]  /*25a0*/  VIADD R13, R13, UR6 ;  /* 0x000000060d0d7c36 */ /* 0x000fc80008000000 */
[C---:B------:R-:W-:Y:S01]  /*25b0*/  VIADD R15, R13.reuse, UR6 ;  /* 0x000000060d0f7c36 */ /* 0x040fe20008000000 */
[----:B------:R-:W-:-:S04]  /*25c0*/  IADD3 R12, P6, R13, R0, RZ ;  /* 0x000000000d0c7210 */ /* 0x000fc80007fde0ff */
[----:B------:R-:W-:Y:S02]  /*25d0*/  LEA.HI.X.SX32 R13, R13, R2, 0x1, P6 ;  /* 0x000000020d0d7211 */ /* 0x000fe400030f0eff */
[C---:B0-----:R-:W-:Y:S02]  /*25e0*/  PRMT R17, R4.reuse, 0x7770, RZ ;  /* 0x0000777004117816 */ /* 0x041fe400000000ff */
[----:B------:R-:W-:Y:S02]  /*25f0*/  PRMT R19, R4, 0x7771, RZ ;  /* 0x0000777104137816 */ /* 0x000fe400000000ff */
[----:B------:R-:W-:Y:S01]  /*2600*/  PRMT R21, R5, 0x7770, RZ ;  /* 0x0000777005157816 */ /* 0x000fe200000000ff */
[----:B------:R0:W-:Y:S01]  /*2610*/  @P5 STG.E.U8 desc[UR14][R8.64], R17 ;  /* 0x0000001108005986 */ /* 0x0001e2000c10110e */
[----:B------:R-:W-:Y:S01]  /*2620*/  ISETP.LT.AND P5, PT, R3, UR7, !P0 ;  /* 0x0000000703007c0c */ /* 0x000fe2000c7a1270 */
[----:B------:R-:W-:Y:S01]  /*2630*/  VIADD R3, R43, 0x6 ;  /* 0x000000062b037836 */ /* 0x000fe20000000000 */
[C---:B------:R-:W-:Y:S01]  /*2640*/  PRMT R23, R5.reuse, 0x7771, RZ ;  /* 0x0000777105177816 */ /* 0x040fe200000000ff */
[----:B------:R1:W-:Y:S01]  /*2650*/  @P4 STG.E.U8 desc[UR14][R10.64], R19 ;  /* 0x000000130a004986 */ /* 0x0003e2000c10110e */
[----:B------:R-:W-:-:S02]  /*2660*/  PRMT R25, R5, 0x7772, RZ ;  /* 0x0000777205197816 */ /* 0x000fc400000000ff */
[----:B------:R-:W-:Y:S01]  /*2670*/  ISETP.LT.AND P4, PT, R3, UR7, !P0 ;  /* 0x0000000703007c0c */ /* 0x000fe2000c781270 */
[----:B------:R-:W-:Y:S01]  /*2680*/  VIADD R3, R43, 0x7 ;  /* 0x000000072b037836 */ /* 0x000fe20000000000 */
[----:B------:R2:W-:Y:S01]  /*2690*/  @P3 STG.E.U8 desc[UR14][R12.64], R21 ;  /* 0x000000150c003986 */ /* 0x0005e2000c10110e */
[C---:B0-----:R-:W-:Y:S01]  /*26a0*/  IADD3 R8, P6, R15.reuse, R0, RZ ;  /* 0x000000000f087210 */ /* 0x041fe20007fde0ff */
[----:B------:R-:W-:Y:S02]  /*26b0*/  VIADD R17, R15, UR6 ;  /* 0x000000060f117c36 */ /* 0x000fe40008000000 */
[----:B------:R-:W-:Y:S01]  /*26c0*/  ISETP.LT.AND P3, PT, R3, UR7, !P0 ;  /* 0x0000000703007c0c */ /* 0x000fe2000c761270 */
[----:B------:R-:W-:Y:S01]  /*26d0*/  VIADD R3, R43, 0x8 ;  /* 0x000000082b037836 */ /* 0x000fe20000000000 */
[----:B------:R-:W-:Y:S01]  /*26e0*/  LEA.HI.X.SX32 R9, R15, R2, 0x1, P6 ;  /* 0x000000020f097211 */ /* 0x000fe200030f0eff */
[C---:B-1----:R-:W-:Y:S01]  /*26f0*/  VIADD R19, R17.reuse, UR6 ;  /* 0x0000000611137c36 */ /* 0x042fe20008000000 */
[----:B------:R-:W-:-:S03]  /*2700*/  IADD3 R10, P6, R17, R0, RZ ;  /* 0x00000000110a7210 */ /* 0x000fc60007fde0ff */
[----:B------:R0:W-:Y:S01]  /*2710*/  @P2 STG.E.U8 desc[UR14][R8.64], R23 ;  /* 0x0000001708002986 */ /* 0x0001e2000c10110e */
[----:B------:R-:W-:Y:S02]  /*2720*/  LEA.HI.X.SX32 R11, R17, R2, 0x1, P6 ;  /* 0x00000002110b7211 */ /* 0x000fe400030f0eff */
[C---:B------:R-:W-:Y:S02]  /*2730*/  IADD3 R14, P6, R19.reuse, R0, RZ ;  /* 0x00000000130e7210 */ /* 0x040fe40007fde0ff */
[C---:B------:R-:W-:Y:S02]  /*2740*/  PRMT R17, R6.reuse, 0x7770, RZ ;  /* 0x0000777006117816 */ /* 0x040fe400000000ff */
[C---:B------:R-:W-:Y:S01]  /*2750*/  LEA.HI.X.SX32 R15, R19.reuse, R2, 0x1, P6 ;  /* 0x00000002130f7211 */ /* 0x040fe200030f0eff */
[----:B------:R-:W-:Y:S01]  /*2760*/  VIADD R19, R19, UR6 ;  /* 0x0000000613137c36 */ /* 0x000fe20008000000 */
[----:B------:R-:W-:Y:S01]  /*2770*/  ISETP.LT.AND P2, PT, R3, UR7, !P0 ;  /* 0x0000000703007c0c */ /* 0x000fe2000c741270 */
[----:B------:R1:W-:Y:S01]  /*2780*/  @P1 STG.E.U8 desc[UR14][R10.64], R17 ;  /* 0x000000110a001986 */ /* 0x0003e2000c10110e */
[----:B--2---:R-:W-:Y:S01]  /*2790*/  PRMT R21, R6, 0x7771, RZ ;  /* 0x0000777106157816 */ /* 0x004fe200000000ff */
[C---:B------:R-:W-:Y:S01]  /*27a0*/  VIADD R13, R19.reuse, UR6 ;  /* 0x00000006130d7c36 */ /* 0x040fe20008000000 */
[----:B0-----:R-:W-:Y:S01]  /*27b0*/  IADD3 R8, P6, R19, R0, RZ ;  /* 0x0000000013087210 */ /* 0x001fe20007fde0ff */
[----:B------:R-:W-:Y:S01]  /*27c0*/  VIADD R3, R43, 0x9 ;  /* 0x000000092b037836 */ /* 0x000fe20000000000 */
[----:B------:R-:W-:Y:S01]  /*27d0*/  PRMT R23, R7, 0x7770, RZ ;  /* 0x0000777007177816 */ /* 0x000fe200000000ff */
[----:B------:R0:W-:Y:S01]  /*27e0*/  @P5 STG.E.U8 desc[UR14][R14.64], R21 ;  /* 0x000000150e005986 */ /* 0x0001e2000c10110e */
[----:B------:R-:W-:-:S02]  /*27f0*/  LEA.HI.X.SX32 R9, R19, R2, 0x1, P6 ;  /* 0x0000000213097211 */ /* 0x000fc400030f0eff */
[----:B------:R-:W-:Y:S01]  /*2800*/  ISETP.LT.AND P1, PT, R3, UR7, !P0 ;  /* 0x0000000703007c0c */ /* 0x000fe2000c721270 */
[----:B------:R-:W-:Y:S01]  /*2810*/  VIADD R3, R43, 0xa ;  /* 0x0000000a2b037836 */ /* 0x000fe20000000000 */
[----:B------:R-:W-:Y:S01]  /*2820*/  PRMT R19, R7, 0x7771, RZ ;  /* 0x0000777107137816 */ /* 0x000fe200000000ff */
[C---:B-1----:R-:W-:Y:S01]  /*2830*/  VIADD R17, R13.reuse, UR6 ;  /* 0x000000060d117c36 */ /* 0x042fe20008000000 */
[----:B------:R-:W-:Y:S01]  /*2840*/  IADD3 R10, P6, R13, R0, RZ ;  /* 0x000000000d0a7210 */ /* 0x000fe20007fde0ff */
[----:B------:R1:W-:Y:S01]  /*2850*/  @P4 STG.E.U8 desc[UR14][R8.64], R23 ;  /* 0x0000001708004986 */ /* 0x0003e2000c10110e */
[----:B------:R-:W-:Y:S01]  /*2860*/  ISETP.LT.AND P5, PT, R3, UR7, !P0 ;  /* 0x0000000703007c0c */ /* 0x000fe2000c7a1270 */
[----:B------:R-:W-:Y:S01]  /*2870*/  VIADD R3, R43, 0xb ;  /* 0x0000000b2b037836 */ /* 0x000fe20000000000 */
[----:B------:R-:W-:Y:S01]  /*2880*/  LEA.HI.X.SX32 R11, R13, R2, 0x1, P6 ;  /* 0x000000020d0b7211 */ /* 0x000fe200030f0eff */
[C---:B0-----:R-:W-:Y:S01]  /*2890*/  VIADD R15, R17.reuse, UR6 ;  /* 0x00000006110f7c36 */ /* 0x041fe20008000000 */
[----:B------:R-:W-:-:S02]  /*28a0*/  IADD3 R12, P6, R17, R0, RZ ;  /* 0x00000000110c7210 */ /* 0x000fc40007fde0ff */
[----:B------:R-:W-:Y:S01]  /*28b0*/  ISETP.LT.AND P4, PT, R3, UR7, !P0 ;  /* 0x0000000703007c0c */ /* 0x000fe2000c781270 */
[----:B------:R0:W-:Y:S01]  /*28c0*/  @P3 STG.E.U8 desc[UR14][R10.64], R19 ;  /* 0x000000130a003986 */ /* 0x0001e2000c10110e */
[----:B------:R-:W-:Y:S01]  /*28d0*/  LEA.HI.X.SX32 R13, R17, R2, 0x1, P6 ;  /* 0x00000002110d7211 */ /* 0x000fe200030f0eff */
[C---:B------:R-:W-:Y:S01]  /*28e0*/  VIADD R17, R15.reuse, UR6 ;  /* 0x000000060f117c36 */ /* 0x040fe20008000000 */
[----:B------:R-:W-:Y:S01]  /*28f0*/  IADD3 R14, P6, R15, R0, RZ ;  /* 0x000000000f0e7210 */ /* 0x000fe20007fde0ff */
[----:B------:R-:W-:Y:S01]  /*2900*/  VIADD R3, R43, 0xc ;  /* 0x0000000c2b037836 */ /* 0x000fe20000000000 */
[C---:B------:R-:W-:Y:S02]  /*2910*/  PRMT R21, R4.reuse, 0x7772, RZ ;  /* 0x0000777204157816 */ /* 0x040fe400000000ff */
[----:B------:R-:W-:Y:S02]  /*2920*/  LEA.HI.X.SX32 R15, R15, R2, 0x1, P6 ;  /* 0x000000020f0f7211 */ /* 0x000fe400030f0eff */
[C---:B-1----:R-:W-:Y:S01]  /*2930*/  IADD3 R8, P6, R17.reuse, R0, RZ ;  /* 0x0000000011087210 */ /* 0x042fe20007fde0ff */
[----:B------:R1:W-:Y:S01]  /*2940*/  @P2 STG.E.U8 desc[UR14][R12.64], R21 ;  /* 0x000000150c002986 */ /* 0x0003e2000c10110e */
[----:B------:R-:W-:Y:S01]  /*2950*/  PRMT R23, R4, 0x7773, RZ ;  /* 0x0000777304177816 */ /* 0x000fe200000000ff */
[C---:B0-----:R-:W-:Y:S01]  /*2960*/  VIADD R11, R17.reuse, UR6 ;  /* 0x00000006110b7c36 */ /* 0x041fe20008000000 */
[----:B------:R-:W-:-:S02]  /*2970*/  LEA.HI.X.SX32 R9, R17, R2, 0x1, P6 ;  /* 0x0000000211097211 */ /* 0x000fc400030f0eff */
[----:B------:R-:W-:Y:S01]  /*2980*/  ISETP.LT.AND P3, PT, R3, UR7, !P0 ;  /* 0x0000000703007c0c */ /* 0x000fe2000c761270 */
[----:B------:R-:W-:Y:S01]  /*2990*/  VIADD R19, R11, UR6 ;  /* 0x000000060b137c36 */ /* 0x000fe20008000000 */
[----:B------:R0:W-:Y:S01]  /*29a0*/  @P1 STG.E.U8 desc[UR14][R14.64], R23 ;  /* 0x000000170e001986 */ /* 0x0001e2000c10110e */
[----:B------:R-:W-:Y:S01]  /*29b0*/  VIADD R3, R43, 0xd ;  /* 0x0000000d2b037836 */ /* 0x000fe20000000000 */
[-C--:B------:R-:W-:Y:S01]  /*29c0*/  IADD3 R10, P1, R11, R0.reuse, RZ ;  /* 0x000000000b0a7210 */ /* 0x080fe20007f3e0ff */
[C---:B------:R-:W-:Y:S01]  /*29d0*/  VIADD R17, R19.reuse, UR6 ;  /* 0x0000000613117c36 */ /* 0x040fe20008000000 */
[----:B------:R2:W-:Y:S01]  /*29e0*/  @P5 STG.E.U8 desc[UR14][R8.64], R25 ;  /* 0x0000001908005986 */ /* 0x0005e2000c10110e */
[----:B-1----:R-:W-:Y:S02]  /*29f0*/  IADD3 R12, P6, R19, R0, RZ ;  /* 0x00000000130c7210 */ /* 0x002fe40007fde0ff */
[----:B------:R-:W-:Y:S01]  /*2a00*/  VIADD R21, R17, UR6 ;  /* 0x0000000611157c36 */ /* 0x000fe20008000000 */
[----:B------:R-:W-:Y:S01]  /*2a10*/  ISETP.LT.AND P2, PT, R3, UR7, !P0 ;  /* 0x0000000703007c0c */ /* 0x000fe2000c741270 */
[----:B------:R-:W-:Y:S01]  /*2a20*/  VIADD R3, R43, 0xe ;  /* 0x0000000e2b037836 */ /* 0x000fe20000000000 */
[----:B------:R-:W-:Y:S01]  /*2a30*/  LEA.HI.X.SX32 R11, R11, R2, 0x1, P1 ;  /* 0x000000020b0b7211 */ /* 0x000fe200008f0eff */
[----:B------:R-:W-:Y:S01]  /*2a40*/  VIADD R43, R43, 0xf ;  /* 0x0000000f2b2b7836 */ /* 0x000fe20000000000 */
[----:B0-----:R-:W-:-:S02]  /*2a50*/  IADD3 R14, P1, R21, R0, RZ ;  /* 0x00000000150e7210 */ /* 0x001fc40007f3e0ff */
[-C--:B------:R-:W-:Y:S01]  /*2a60*/  LEA.HI.X.SX32 R13, R19, R2.reuse, 0x1, P6 ;  /* 0x00000002130d7211 */ /* 0x080fe200030f0eff */
[C---:B------:R-:W-:Y:S01]  /*2a70*/  VIADD R19, R21.reuse, UR6 ;  /* 0x0000000615137c36 */ /* 0x040fe20008000000 */
[----:B------:R-:W-:Y:S02]  /*2a80*/  LEA.HI.X.SX32 R15, R21, R2, 0x1, P1 ;  /* 0x00000002150f7211 */ /* 0x000fe400008f0eff */
[----:B------:R-:W-:Y:S02]  /*2a90*/  ISETP.LT.AND P1, PT, R3, UR7, !P0 ;  /* 0x0000000703007c0c */ /* 0x000fe4000c721270 */
[----:B------:R-:W-:Y:S02]  /*2aa0*/  ISETP.LT.AND P0, PT, R43, UR7, !P0 ;  /* 0x000000072b007c0c */ /* 0x000fe4000c701270 */
[----:B------:R-:W-:Y:S02]  /*2ab0*/  IADD3 R16, P6, R17, R0, RZ ;  /* 0x0000000011107210 */ /* 0x000fe40007fde0ff */
[----:B------:R-:W-:-:S02]  /*2ac0*/  PRMT R23, R5, 0x7773, RZ ;  /* 0x0000777305177816 */ /* 0x000fc400000000ff */
[C---:B------:R-:W-:Y:S02]  /*2ad0*/  PRMT R21, R6.reuse, 0x7772, RZ ;  /* 0x0000777206157816 */ /* 0x040fe400000000ff */
[----:B------:R-:W-:Y:S01]  /*2ae0*/  LEA.HI.X.SX32 R17, R17, R2, 0x1, P6 ;  /* 0x0000000211117211 */ /* 0x000fe200030f0eff */
[----:B------:R2:W-:Y:S01]  /*2af0*/  @P4 STG.E.U8 desc[UR14][R10.64], R23 ;  /* 0x000000170a004986 */ /* 0x0005e2000c10110e */
[----:B------:R-:W-:Y:S02]  /*2b00*/  PRMT R5, R6, 0x7773, RZ ;  /* 0x0000777306057816 */ /* 0x000fe400000000ff */
[C---:B------:R-:W-:Y:S01]  /*2b10*/  PRMT R3, R7.reuse, 0x7773, RZ ;  /* 0x0000777307037816 */ /* 0x040fe200000000ff */
[----:B------:R2:W-:Y:S01]  /*2b20*/  @P3 STG.E.U8 desc[UR14][R12.64], R21 ;  /* 0x000000150c003986 */ /* 0x0005e2000c10110e */
[----:B------:R-:W-:Y:S02]  /*2b30*/  PRMT R7, R7, 0x7772, RZ ;  /* 0x0000777207077816 */ /* 0x000fe400000000ff */
[C---:B------:R-:W-:Y:S01]  /*2b40*/  IADD3 R18, P6, R19.reuse, R0, RZ ;  /* 0x0000000013127210 */ /* 0x040fe20007fde0ff */
[----:B------:R2:W-:Y:S03]  /*2b50*/  @P2 STG.E.U8 desc[UR14][R16.64], R5 ;  /* 0x0000000510002986 */ /* 0x0005e6000c10110e */
[----:B------:R-:W-:Y:S01]  /*2b60*/  LEA.HI.X.SX32 R19, R19, R2, 0x1, P6 ;  /* 0x0000000213137211 */ /* 0x000fe200030f0eff */
[----:B------:R2:W-:Y:S01]  /*2b70*/  @P1 STG.E.U8 desc[UR14][R14.64], R7 ;  /* 0x000000070e001986 */ /* 0x0005e2000c10110e */
[----:B------:R-:W-:Y:S07]  /*2b80*/  @!P0 EXIT ;  /* 0x000000000000894d */ /* 0x000fee0003800000 */
[----:B------:R-:W-:Y:S01]  /*2b90*/  STG.E.U8 desc[UR14][R18.64], R3 ;  /* 0x0000000312007986 */ /* 0x000fe2000c10110e */
[----:B------:R-:W-:Y:S05]  /*2ba0*/  EXIT ;  /* 0x000000000000794d */ /* 0x000fea0003800000 */
.L_x_2:
[----:B------:R-:W-:-:S00]  /*2bb0*/  BRA `(.L_x_2) ;  /* 0xfffffffc00fc7947 */ /* 0x000fc0000383ffff */
[----:B------:R-:W-:-:S00]  /*2bc0*/  NOP ;  /* 0x0000000000007918 */ /* 0x000fc00000000000 */
        /* <DEDUP_REMOVED lines=11> */
.L_x_3:


//--------------------- .nv.shared.matmul_kernel  --------------------------
	.section	.nv.shared.matmul_kernel,"aw",@nobits
	.sectionflags	@""
	.align	16
	.zero		1024


//--------------------- .nv.shared.reserved.0     --------------------------
	.section	.nv.shared.reserved.0,"aw",@nobits
	.weak		__nv_reservedSMEM_offset_0_alias
	.size		__nv_reservedSMEM_offset_0_alias, 0, 0
	.other		__nv_reservedSMEM_offset_0_alias,@"STO_CUDA_RESERVED_SHARED STV_DEFAULT"
__nv_reservedSMEM_offset_0_alias:
	.zero		0


//--------------------- .nv.constant0.matmul_kernel --------------------------
	.section	.nv.constant0.matmul_kernel,"a",@progbits
	.sectionflags	@""
	.align	4
.nv.constant0.matmul_kernel:
	.zero		608


//--------------------- SYMBOLS --------------------------

	.type		.nv.reservedSmem.offset0,@object
	.size		.nv.reservedSmem.offset0,0x4
